def attn_fwd(
    Q,
    K,
    V,
    Out,
    Lse,
    sm_scale,
    stride_qz,
    stride_qh,
    stride_qm,
    stride_qk,
    stride_kz,
    stride_kh,
    stride_kn,
    stride_kk,
    stride_vz,
    stride_vh,
    stride_vn,
    stride_vk,
    stride_oz,
    stride_oh,
    stride_om,
    stride_ok,
    seqlen_q,
    seqlen_k,
    BLOCK_M: tl.constexpr,
    BLOCK_N: tl.constexpr,
    HEAD_DIM: tl.constexpr,
    CAUSAL: tl.constexpr,
):
    start_m = tl.program_id(0)
    off_hz = tl.program_id(1)
    q_off = off_hz * stride_qh
    k_off = off_hz * stride_kh
    v_off = off_hz * stride_vh
    offs_m = start_m * BLOCK_M + tl.arange(0, BLOCK_M)
    offs_d = tl.arange(0, HEAD_DIM)
    offs_n = tl.arange(0, BLOCK_N)
    q_ptrs = Q + q_off + offs_m[:, None] * stride_qm + offs_d[None, :] * stride_qk
    k_ptrs = K + k_off + offs_d[:, None] * stride_kk + offs_n[None, :] * stride_kn
    v_ptrs = V + v_off + offs_n[:, None] * stride_vn + offs_d[None, :] * stride_vk
    m_i = tl.full([BLOCK_M], float("-inf"), dtype=tl.float32)
    l_i = tl.zeros([BLOCK_M], dtype=tl.float32) + 1.0
    acc = tl.zeros([BLOCK_M, HEAD_DIM], dtype=tl.float32)
    q = tl.load(q_ptrs)
    acc, l_i, m_i = _attn_fwd_inner(
        acc,
        l_i,
        m_i,
        q,
        k_ptrs,
        v_ptrs,
        sm_scale,
        stride_kn,
        stride_vn,
        start_m,
        seqlen_k,
        BLOCK_M,
        BLOCK_N,
        HEAD_DIM,
        CAUSAL,
    )
    acc = acc / l_i[:, None]
    lse = m_i + tl.math.log2(l_i) / 1.4426950408889634
    o_ptrs = (
        Out
        + off_hz * stride_oh
        + offs_m[:, None] * stride_om
        + offs_d[None, :] * stride_ok
    )
    tl.store(o_ptrs, acc.to(Out.dtype.element_ty))
    tl.store(Lse + off_hz * seqlen_q + offs_m, lse)

# config = {"BLOCK_M": 128, "BLOCK_N": 16, "HEAD_DIM": 128, "arch": "sm_90", "causal": true, "dtype": "fp16", "num_stages": 2, "num_warps": 4}
# arch = sm_90


// ===== COMPILED SASS (sm_90a) =====

	.target	sm_90a

	.elftype	@"ET_EXEC"


//--------------------- .note.nv.tkinfo           --------------------------
	.section	.note.nv.tkinfo,"",@"SHT_NOTE"
	.sectionflags	@"SHF_NOTE_NV_TKINFO"
	.tkinfo
        /*0018*/ 	.word	0x00000002
        /*0030*/ 	.string	""
        /*0030*/ 	.string	"ptxas"
        /*0030*/ 	.string	"Cuda compilation tools, release 13.0, V13.0.88"
        /*0030*/ 	.string	"Build cuda_13.0.r13.0/compiler.36424714_0"
        /*0030*/ 	.string	"-v  -suppress-debug-info  -lineinfo  -arch sm_90a "



//--------------------- .note.nv.cuinfo           --------------------------
	.section	.note.nv.cuinfo,"",@"SHT_NOTE"
	.sectionflags	@"SHF_NOTE_NV_CUINFO"
        /*0018*/ 	.short	0x0002
        /*001a*/ 	.short	0x005a
        /*001c*/ 	.short	0x0082
	.zero		2


//--------------------- .nv.info                  --------------------------
	.section	.nv.info,"",@"SHT_CUDA_INFO"
	.align	4


	//----- nvinfo : EIATTR_REGCOUNT
	.align		4
        /*0000*/ 	.byte	0x04, 0x2f
        /*0002*/ 	.short	(.L_2 - .L_1)
	.align		4
.L_1:
        /*0004*/ 	.word	index@(attn_fwd)
        /*0008*/ 	.word	0x000000ff


	//----- nvinfo : EIATTR_FRAME_SIZE
	.align		4
.L_2:
        /*000c*/ 	.byte	0x04, 0x11
        /*000e*/ 	.short	(.L_4 - .L_3)
	.align		4
.L_3:
        /*0010*/ 	.word	index@(attn_fwd)
        /*0014*/ 	.word	0x00000000


	//----- nvinfo : EIATTR_MIN_STACK_SIZE
	.align		4
.L_4:
        /*0018*/ 	.byte	0x04, 0x12
        /*001a*/ 	.short	(.L_6 - .L_5)
	.align		4
.L_5:
        /*001c*/ 	.word	index@(attn_fwd)
        /*0020*/ 	.word	0x00000000
.L_6:


//--------------------- .nv.compat                --------------------------
	.section	.nv.compat,"",@"SHT_CUDA_COMPAT_INFO"
	.align	4
        /*0000*/ 	.byte	0x02, 0x09, 0x01, 0x00, 0x02, 0x02, 0x04, 0x00, 0x02, 0x05, 0x05, 0x00, 0x03, 0x07, 0x01, 0x01
        /*0010*/ 	.byte	0x02, 0x03, 0x00, 0x00, 0x02, 0x06, 0x01, 0x00, 0x04, 0x0b, 0x08, 0x00, 0x00, 0x00, 0x00, 0x00
        /*0020*/ 	.byte	0x00, 0x00, 0x00, 0x00


//--------------------- .nv.info.attn_fwd         --------------------------
	.section	.nv.info.attn_fwd,"",@"SHT_CUDA_INFO"
	.sectionflags	@""
	.align	4


	//----- nvinfo : EIATTR_CUDA_API_VERSION
	.align		4
        /*0000*/ 	.byte	0x04, 0x37
        /*0002*/ 	.short	(.L_8 - .L_7)
.L_7:
        /*0004*/ 	.word	0x00000082


	//----- nvinfo : EIATTR_KPARAM_INFO
	.align		4
.L_8:
        /*0008*/ 	.byte	0x04, 0x17
        /*000a*/ 	.short	(.L_10 - .L_9)
.L_9:
        /*000c*/ 	.word	0x00000000
        /*0010*/ 	.short	0x0019
        /*0012*/ 	.short	0x0080
        /*0014*/ 	.byte	0x00, 0xf4, 0x21, 0x00


	//----- nvinfo : EIATTR_KPARAM_INFO
	.align		4
.L_10:
        /*0018*/ 	.byte	0x04, 0x17
        /*001a*/ 	.short	(.L_12 - .L_11)
.L_11:
        /*001c*/ 	.word	0x00000000
        /*0020*/ 	.short	0x0018
        /*0022*/ 	.short	0x0078
        /*0024*/ 	.byte	0x00, 0xf4, 0x21, 0x00


	//----- nvinfo : EIATTR_KPARAM_INFO
	.align		4
.L_12:
        /*0028*/ 	.byte	0x04, 0x17
        /*002a*/ 	.short	(.L_14 - .L_13)
.L_13:
        /*002c*/ 	.word	0x00000000
        /*0030*/ 	.short	0x0017
        /*0032*/ 	.short	0x0070
        /*0034*/ 	.byte	0x00, 0xf0, 0x11, 0x00


	//----- nvinfo : EIATTR_KPARAM_INFO
	.align		4
.L_14:
        /*0038*/ 	.byte	0x04, 0x17
        /*003a*/ 	.short	(.L_16 - .L_15)
.L_15:
        /*003c*/ 	.word	0x00000000
        /*0040*/ 	.short	0x0016
        /*0042*/ 	.short	0x006c
        /*0044*/ 	.byte	0x00, 0xf0, 0x11, 0x00


	//----- nvinfo : EIATTR_KPARAM_INFO
	.align		4
.L_16:
        /*0048*/ 	.byte	0x04, 0x17
        /*004a*/ 	.short	(.L_18 - .L_17)
.L_17:
        /*004c*/ 	.word	0x00000000
        /*0050*/ 	.short	0x0015
        /*0052*/ 	.short	0x0068
        /*0054*/ 	.byte	0x00, 0xf0, 0x11, 0x00


	//----- nvinfo : EIATTR_KPARAM_INFO
	.align		4
.L_18:
        /*0058*/ 	.byte	0x04, 0x17
        /*005a*/ 	.short	(.L_20 - .L_19)
.L_19:
        /*005c*/ 	.word	0x00000000
        /*0060*/ 	.short	0x0014
        /*0062*/ 	.short	0x0064
        /*0064*/ 	.byte	0x00, 0xf0, 0x11, 0x00


	//----- nvinfo : EIATTR_KPARAM_INFO
	.align		4
.L_20:
        /*0068*/ 	.byte	0x04, 0x17
        /*006a*/ 	.short	(.L_22 - .L_21)
.L_21:
        /*006c*/ 	.word	0x00000000
        /*0070*/ 	.short	0x0013
        /*0072*/ 	.short	0x0060
        /*0074*/ 	.byte	0x00, 0xf0, 0x11, 0x00


	//----- nvinfo : EIATTR_KPARAM_INFO
	.align		4
.L_22:
        /*0078*/ 	.byte	0x04, 0x17
        /*007a*/ 	.short	(.L_24 - .L_23)
.L_23:
        /*007c*/ 	.word	0x00000000
        /*0080*/ 	.short	0x0012
        /*0082*/ 	.short	0x005c
        /*0084*/ 	.byte	0x00, 0xf0, 0x11, 0x00


	//----- nvinfo : EIATTR_KPARAM_INFO
	.align		4
.L_24:
        /*0088*/ 	.byte	0x04, 0x17
        /*008a*/ 	.short	(.L_26 - .L_25)
.L_25:
        /*008c*/ 	.word	0x00000000
        /*0090*/ 	.short	0x0011
        /*0092*/ 	.short	0x0058
        /*0094*/ 	.byte	0x00, 0xf0, 0x11, 0x00


	//----- nvinfo : EIATTR_KPARAM_INFO
	.align		4
.L_26:
        /*0098*/ 	.byte	0x04, 0x17
        /*009a*/ 	.short	(.L_28 - .L_27)
.L_27:
        /*009c*/ 	.word	0x00000000
        /*00a0*/ 	.short	0x0010
        /*00a2*/ 	.short	0x0054
        /*00a4*/ 	.byte	0x00, 0xf0, 0x11, 0x00


	//----- nvinfo : EIATTR_KPARAM_INFO
	.align		4
.L_28:
        /*00a8*/ 	.byte	0x04, 0x17
        /*00aa*/ 	.short	(.L_30 - .L_29)
.L_29:
        /*00ac*/ 	.word	0x00000000
        /*00b0*/ 	.short	0x000f
        /*00b2*/ 	.short	0x0050
        /*00b4*/ 	.byte	0x00, 0xf0, 0x11, 0x00


	//----- nvinfo : EIATTR_KPARAM_INFO
	.align		4
.L_30:
        /*00b8*/ 	.byte	0x04, 0x17
        /*00ba*/ 	.short	(.L_32 - .L_31)
.L_31:
        /*00bc*/ 	.word	0x00000000
        /*00c0*/ 	.short	0x000e
        /*00c2*/ 	.short	0x004c
        /*00c4*/ 	.byte	0x00, 0xf0, 0x11, 0x00


	//----- nvinfo : EIATTR_KPARAM_INFO
	.align		4
.L_32:
        /*00c8*/ 	.byte	0x04, 0x17
        /*00ca*/ 	.short	(.L_34 - .L_33)
.L_33:
        /*00cc*/ 	.word	0x00000000
        /*00d0*/ 	.short	0x000d
        /*00d2*/ 	.short	0x0048
        /*00d4*/ 	.byte	0x00, 0xf0, 0x11, 0x00


	//----- nvinfo : EIATTR_KPARAM_INFO
	.align		4
.L_34:
        /*00d8*/ 	.byte	0x04, 0x17
        /*00da*/ 	.short	(.L_36 - .L_35)
.L_35:
        /*00dc*/ 	.word	0x00000000
        /*00e0*/ 	.short	0x000c
        /*00e2*/ 	.short	0x0044
        /*00e4*/ 	.byte	0x00, 0xf0, 0x11, 0x00


	//----- nvinfo : EIATTR_KPARAM_INFO
	.align		4
.L_36:
        /*00e8*/ 	.byte	0x04, 0x17
        /*00ea*/ 	.short	(.L_38 - .L_37)
.L_37:
        /*00ec*/ 	.word	0x00000000
        /*00f0*/ 	.short	0x000b
        /*00f2*/ 	.short	0x0040
        /*00f4*/ 	.byte	0x00, 0xf0, 0x11, 0x00


	//----- nvinfo : EIATTR_KPARAM_INFO
	.align		4
.L_38:
        /*00f8*/ 	.byte	0x04, 0x17
        /*00fa*/ 	.short	(.L_40 - .L_39)
.L_39:
        /*00fc*/ 	.word	0x00000000
        /*0100*/ 	.short	0x000a
        /*0102*/ 	.short	0x003c
        /*0104*/ 	.byte	0x00, 0xf0, 0x11, 0x00


	//----- nvinfo : EIATTR_KPARAM_INFO
	.align		4
.L_40:
        /*0108*/ 	.byte	0x04, 0x17
        /*010a*/ 	.short	(.L_42 - .L_41)
.L_41:
        /*010c*/ 	.word	0x00000000
        /*0110*/ 	.short	0x0009
        /*0112*/ 	.short	0x0038
        /*0114*/ 	.byte	0x00, 0xf0, 0x11, 0x00


	//----- nvinfo : EIATTR_KPARAM_INFO
	.align		4
.L_42:
        /*0118*/ 	.byte	0x04, 0x17
        /*011a*/ 	.short	(.L_44 - .L_43)
.L_43:
        /*011c*/ 	.word	0x00000000
        /*0120*/ 	.short	0x0008
        /*0122*/ 	.short	0x0034
        /*0124*/ 	.byte	0x00, 0xf0, 0x11, 0x00


	//----- nvinfo : EIATTR_KPARAM_INFO
	.align		4
.L_44:
        /*0128*/ 	.byte	0x04, 0x17
        /*012a*/ 	.short	(.L_46 - .L_45)
.L_45:
        /*012c*/ 	.word	0x00000000
        /*0130*/ 	.short	0x0007
        /*0132*/ 	.short	0x0030
        /*0134*/ 	.byte	0x00, 0xf0, 0x11, 0x00


	//----- nvinfo : EIATTR_KPARAM_INFO
	.align		4
.L_46:
        /*0138*/ 	.byte	0x04, 0x17
        /*013a*/ 	.short	(.L_48 - .L_47)
.L_47:
        /*013c*/ 	.word	0x00000000
        /*0140*/ 	.short	0x0006
        /*0142*/ 	.short	0x002c
        /*0144*/ 	.byte	0x00, 0xf0, 0x11, 0x00


	//----- nvinfo : EIATTR_KPARAM_INFO
	.align		4
.L_48:
        /*0148*/ 	.byte	0x04, 0x17
        /*014a*/ 	.short	(.L_50 - .L_49)
.L_49:
        /*014c*/ 	.word	0x00000000
        /*0150*/ 	.short	0x0005
        /*0152*/ 	.short	0x0028
        /*0154*/ 	.byte	0x00, 0xf0, 0x11, 0x00


	//----- nvinfo : EIATTR_KPARAM_INFO
	.align		4
.L_50:
        /*0158*/ 	.byte	0x04, 0x17
        /*015a*/ 	.short	(.L_52 - .L_51)
.L_51:
        /*015c*/ 	.word	0x00000000
        /*0160*/ 	.short	0x0004
        /*0162*/ 	.short	0x0020
        /*0164*/ 	.byte	0x00, 0xf4, 0x21, 0x00


	//----- nvinfo : EIATTR_KPARAM_INFO
	.align		4
.L_52:
        /*0168*/ 	.byte	0x04, 0x17
        /*016a*/ 	.short	(.L_54 - .L_53)
.L_53:
        /*016c*/ 	.word	0x00000000
        /*0170*/ 	.short	0x0003
        /*0172*/ 	.short	0x0018
        /*0174*/ 	.byte	0x00, 0xf4, 0x21, 0x00


	//----- nvinfo : EIATTR_KPARAM_INFO
	.align		4
.L_54:
        /*0178*/ 	.byte	0x04, 0x17
        /*017a*/ 	.short	(.L_56 - .L_55)
.L_55:
        /*017c*/ 	.word	0x00000000
        /*0180*/ 	.short	0x0002
        /*0182*/ 	.short	0x0010
        /*0184*/ 	.byte	0x00, 0xf4, 0x21, 0x00


	//----- nvinfo : EIATTR_KPARAM_INFO
	.align		4
.L_56:
        /*0188*/ 	.byte	0x04, 0x17
        /*018a*/ 	.short	(.L_58 - .L_57)
.L_57:
        /*018c*/ 	.word	0x00000000
        /*0190*/ 	.short	0x0001
        /*0192*/ 	.short	0x0008
        /*0194*/ 	.byte	0x00, 0xf4, 0x21, 0x00


	//----- nvinfo : EIATTR_KPARAM_INFO
	.align		4
.L_58:
        /*0198*/ 	.byte	0x04, 0x17
        /*019a*/ 	.short	(.L_60 - .L_59)
.L_59:
        /*019c*/ 	.word	0x00000000
        /*01a0*/ 	.short	0x0000
        /*01a2*/ 	.short	0x0000
        /*01a4*/ 	.byte	0x00, 0xf4, 0x21, 0x00


	//----- nvinfo : EIATTR_SPARSE_MMA_MASK
	.align		4
.L_60:
        /*01a8*/ 	.byte	0x03, 0x50
        /*01aa*/ 	.short	0x0000


	//----- nvinfo : EIATTR_MAXREG_COUNT
	.align		4
        /*01ac*/ 	.byte	0x03, 0x1b
        /*01ae*/ 	.short	0x00ff


	//----- nvinfo : EIATTR_NUM_BARRIERS
	.align		4
        /*01b0*/ 	.byte	0x02, 0x4c
        /*01b2*/ 	.byte	0x01
	.zero		1


	//----- nvinfo : EIATTR_MERCURY_ISA_VERSION
	.align		4
        /*01b4*/ 	.byte	0x03, 0x5f
        /*01b6*/ 	.short	0x0101


	//----- nvinfo : EIATTR_COOP_GROUP_MASK_REGIDS
	.align		4
        /*01b8*/ 	.byte	0x04, 0x29
        /*01ba*/ 	.short	(.L_62 - .L_61)


	//   ....[0]....
.L_61:
        /*01bc*/ 	.word	0xffffffff


	//   ....[1]....
        /*01c0*/ 	.word	0xffffffff


	//   ....[2]....
        /*01c4*/ 	.word	0xffffffff


	//   ....[3]....
        /*01c8*/ 	.word	0xffffffff


	//   ....[4]....
        /*01cc*/ 	.word	0xffffffff


	//   ....[5]....
        /*01d0*/ 	.word	0xffffffff


	//   ....[6]....
        /*01d4*/ 	.word	0xffffffff


	//   ....[7]....
        /*01d8*/ 	.word	0xffffffff


	//   ....[8]....
        /*01dc*/ 	.word	0xffffffff


	//   ....[9]....
        /*01e0*/ 	.word	0xffffffff


	//   ....[10]....
        /*01e4*/ 	.word	0xffffffff


	//   ....[11]....
        /*01e8*/ 	.word	0xffffffff


	//   ....[12]....
        /*01ec*/ 	.word	0xffffffff


	//   ....[13]....
        /*01f0*/ 	.word	0xffffffff


	//   ....[14]....
        /*01f4*/ 	.word	0xffffffff


	//   ....[15]....
        /*01f8*/ 	.word	0xffffffff


	//----- nvinfo : EIATTR_COOP_GROUP_INSTR_OFFSETS
	.align		4
.L_62:
        /*01fc*/ 	.byte	0x04, 0x28
        /*01fe*/ 	.short	(.L_64 - .L_63)


	//   ....[0]....
.L_63:
        /*0200*/ 	.word	0x00004e70


	//   ....[1]....
        /*0204*/ 	.word	0x00004f90


	//   ....[2]....
        /*0208*/ 	.word	0x00004fb0


	//   ....[3]....
        /*020c*/ 	.word	0x00005060


	//   ....[4]....
        /*0210*/ 	.word	0x00005090


	//   ....[5]....
        /*0214*/ 	.word	0x00005190


	//   ....[6]....
        /*0218*/ 	.word	0x000051d0


	//   ....[7]....
        /*021c*/ 	.word	0x00005290


	//   ....[8]....
        /*0220*/ 	.word	0x00006040


	//   ....[9]....
        /*0224*/ 	.word	0x00006070


	//   ....[10]....
        /*0228*/ 	.word	0x00006090


	//   ....[11]....
        /*022c*/ 	.word	0x000060d0


	//   ....[12]....
        /*0230*/ 	.word	0x000060f0


	//   ....[13]....
        /*0234*/ 	.word	0x00006120


	//   ....[14]....
        /*0238*/ 	.word	0x00006150


	//   ....[15]....
        /*023c*/ 	.word	0x00006180


	//----- nvinfo : EIATTR_EXIT_INSTR_OFFSETS
	.align		4
.L_64:
        /*0240*/ 	.byte	0x04, 0x1c
        /*0242*/ 	.short	(.L_66 - .L_65)


	//   ....[0]....
.L_65:
        /*0244*/ 	.word	0x0000c4a0


	//----- nvinfo : EIATTR_REQNTID
	.align		4
.L_66:
        /*0248*/ 	.byte	0x04, 0x10
        /*024a*/ 	.short	(.L_68 - .L_67)
.L_67:
        /*024c*/ 	.word	0x00000080
        /*0250*/ 	.word	0x00000001
        /*0254*/ 	.word	0x00000001


	//----- nvinfo : EIATTR_CBANK_PARAM_SIZE
	.align		4
.L_68:
        /*0258*/ 	.byte	0x03, 0x19
        /*025a*/ 	.short	0x0088


	//----- nvinfo : EIATTR_PARAM_CBANK
	.align		4
        /*025c*/ 	.byte	0x04, 0x0a
        /*025e*/ 	.short	(.L_70 - .L_69)
	.align		4
.L_69:
        /*0260*/ 	.word	index@(.nv.constant0.attn_fwd)
        /*0264*/ 	.short	0x0210
        /*0266*/ 	.short	0x0088


	//----- nvinfo : EIATTR_SW_WAR
	.align		4
.L_70:
        /*0268*/ 	.byte	0x04, 0x36
        /*026a*/ 	.short	(.L_72 - .L_71)
.L_71:
        /*026c*/ 	.word	0x00000008
.L_72:


//--------------------- .nv.callgraph             --------------------------
	.section	.nv.callgraph,"",@"SHT_CUDA_CALLGRAPH"
	.align	4
	.sectionentsize	8
	.align		4
        /*0000*/ 	.word	0x00000000
	.align		4
        /*0004*/ 	.word	0xffffffff
	.align		4
        /*0008*/ 	.word	0x00000000
	.align		4
        /*000c*/ 	.word	0xfffffffe
	.align		4
        /*0010*/ 	.word	0x00000000
	.align		4
        /*0014*/ 	.word	0xfffffffd
	.align		4
        /*0018*/ 	.word	0x00000000
	.align		4
        /*001c*/ 	.word	0xfffffffc


//--------------------- .nv.constant4             --------------------------
	.section	.nv.constant4,"a",@progbits
	.align	8
	.align		8
.nv.constant4:
        /*0000*/ 	.dword	_$_str


//--------------------- .text.attn_fwd            --------------------------
	.section	.text.attn_fwd,"ax",@progbits
	.align	128
        .global         attn_fwd
        .type           attn_fwd,@function
        .size           attn_fwd,(.L_x_3 - attn_fwd)
        .other          attn_fwd,@"STO_CUDA_ENTRY STV_DEFAULT"
attn_fwd:
.text.attn_fwd:
[----:B------:R-:W-:Y:S01]  /*0000*/  LDC R1, c[0x0][0x28] ;  /* 0x00000a00ff017b82 */ /* 0x000fe20000000800 */
[----:B------:R-:W0:Y:S07]  /*0010*/  S2R R7, SR_CTAID.X ;  /* 0x0000000000077919 */ /* 0x000e2e0000002500 */
[----:B------:R-:W1:Y:S01]  /*0020*/  S2UR UR6, SR_CTAID.Y ;  /* 0x00000000000679c3 */ /* 0x000e620000002600 */
[----:B------:R-:W-:Y:S01]  /*0030*/  ULDC.64 UR4, c[0x0][0x240] ;  /* 0x0000900000047ab9 */ /* 0x000fe20000000a00 */
[----:B------:R-:W2:Y:S06]  /*0040*/  S2R R0, SR_TID.X ;  /* 0x0000000000007919 */ /* 0x000eac0000002100 */
[----:B------:R-:W3:Y:S08]  /*0050*/  LDC.64 R8, c[0x0][0x210] ;  /* 0x00008400ff087b82 */ /* 0x000ef00000000a00 */
[----:B------:R-:W4:Y:S01]  /*0060*/  LDC R17, c[0x0][0x248] ;  /* 0x00009200ff117b82 */ /* 0x000f220000000800 */
[----:B-1----:R-:W-:-:S04]  /*0070*/  UIMAD UR4, UR6, UR4, URZ ;  /* 0x00000004060472a4 */ /* 0x002fc8000f8e023f */
[----:B------:R-:W-:Y:S01]  /*0080*/  USHF.L.U32 UR6, UR4, 0x1, URZ ;  /* 0x0000000104067899 */ /* 0x000fe2000800063f */
[----:B0-----:R-:W-:-:S05]  /*0090*/  IMAD.SHL.U32 R7, R7, 0x80, RZ ;  /* 0x0000008007077824 */ /* 0x001fca00078e00ff */
[----:B--2---:R-:W-:Y:S02]  /*00a0*/  LOP3.LUT R248, R7, 0x7f, R0, 0xf8, !PT ;  /* 0x0000007f07f87812 */ /* 0x004fe400078ef800 */
[----:B----4-:R-:W-:-:S03]  /*00b0*/  SHF.L.U32 R5, R17, 0x4, RZ ;  /* 0x0000000411057819 */ /* 0x010fc600000006ff */
[----:B------:R-:W-:Y:S01]  /*00c0*/  IMAD R2, R248, UR5, RZ ;  /* 0x00000005f8027c24 */ /* 0x000fe2000f8e02ff */
[----:B------:R-:W-:Y:S01]  /*00d0*/  UIMAD.WIDE UR4, UR4, 0x2, URZ ;  /* 0x00000002040478a5 */ /* 0x000fe2000f8e023f */
[----:B------:R-:W-:Y:S02]  /*00e0*/  IMAD.SHL.U32 R3, R17, 0x8, RZ ;  /* 0x0000000811037824 */ /* 0x000fe400078e00ff */
[C---:B------:R-:W-:Y:S02]  /*00f0*/  IMAD.SHL.U32 R241, R2.reuse, 0x2, RZ ;  /* 0x0000000202f17824 */ /* 0x040fe400078e00ff */
[----:B------:R-:W-:-:S03]  /*0100*/  IMAD.HI R2, R2, 0x2, RZ ;  /* 0x0000000202027827 */ /* 0x000fc600078e02ff */
[----:B---3--:R-:W-:Y:S01]  /*0110*/  IADD3 R240, P0, P1, R241, UR6, R8 ;  /* 0x00000006f1f07c10 */ /* 0x008fe2000f91e008 */
[C---:B------:R-:W-:Y:S01]  /*0120*/  IMAD.SHL.U32 R13, R17.reuse, 0x40, RZ ;  /* 0x00000040110d7824 */ /* 0x040fe200078e00ff */
[----:B------:R-:W-:Y:S02]  /*0130*/  ULDC.64 UR6, c[0x0][0x208] ;  /* 0x0000820000067ab9 */ /* 0x000fe40000000a00 */
[----:B------:R-:W-:Y:S02]  /*0140*/  IADD3.X R241, R2, UR5, R9, P0, P1 ;  /* 0x0000000502f17c10 */ /* 0x000fe400087e2409 */
[CC--:B------:R-:W-:Y:S02]  /*0150*/  LEA R4, P1, R17.reuse, R240.reuse, 0x5 ;  /* 0x000000f011047211 */ /* 0x0c0fe400078228ff */
[CC--:B------:R-:W-:Y:S01]  /*0160*/  LEA R8, P0, R17.reuse, R240.reuse, 0x4 ;  /* 0x000000f011087211 */ /* 0x0c0fe200078020ff */
[----:B------:R-:W-:Y:S01]  /*0170*/  IMAD R21, R17, 0x14, RZ ;  /* 0x0000001411157824 */ /* 0x000fe200078e02ff */
[-C--:B------:R-:W-:Y:S01]  /*0180*/  LEA.HI.X.SX32 R5, R5, R241.reuse, 0x1, P1 ;  /* 0x000000f105057211 */ /* 0x080fe200008f0eff */
[C---:B------:R-:W-:Y:S01]  /*0190*/  IMAD R19, R17.reuse, 0xa, RZ ;  /* 0x0000000a11137824 */ /* 0x040fe200078e02ff */
[CC--:B------:R-:W-:Y:S01]  /*01a0*/  LEA R12, P1, R17.reuse, R240.reuse, 0x7 ;  /* 0x000000f0110c7211 */ /* 0x0c0fe200078238ff */
[----:B------:R-:W-:Y:S01]  /*01b0*/  IMAD R15, R17, 0x5, RZ ;  /* 0x00000005110f7824 */ /* 0x000fe200078e02ff */
[-C--:B------:R-:W-:Y:S01]  /*01c0*/  LEA.HI.X.SX32 R9, R3, R241.reuse, 0x1, P0 ;  /* 0x000000f103097211 */ /* 0x080fe200000f0eff */
[C---:B------:R-:W-:Y:S01]  /*01d0*/  IMAD.SHL.U32 R3, R17.reuse, 0x20, RZ ;  /* 0x0000002011037824 */ /* 0x040fe200078e00ff */
[CC--:B------:R-:W-:Y:S01]  /*01e0*/  LEA R10, P0, R17.reuse, R240.reuse, 0x6 ;  /* 0x000000f0110a7211 */ /* 0x0c0fe200078030ff */
[----:B------:R-:W-:Y:S01]  /*01f0*/  IMAD R247, R17, 0x90, RZ ;  /* 0x0000009011f77824 */ /* 0x000fe200078e02ff */
[----:B------:R-:W-:Y:S01]  /*0200*/  LEA.HI.X.SX32 R13, R13, R241, 0x1, P1 ;  /* 0x000000f10d0d7211 */ /* 0x000fe200008f0eff */
[----:B------:R0:W2:Y:S01]  /*0210*/  LDG.E.U16 R6, desc[UR6][R8.64] ;  /* 0x0000000608067981 */ /* 0x0000a2000c1e1500 */
[----:B------:R-:W-:-:S02]  /*0220*/  IADD3 R242, P1, R21, R240, RZ ;  /* 0x000000f015f27210 */ /* 0x000fc40007f3e0ff */
[-C--:B------:R-:W-:Y:S01]  /*0230*/  LEA.HI.X.SX32 R11, R3, R241.reuse, 0x1, P0 ;  /* 0x000000f1030b7211 */ /* 0x080fe200000f0eff */
[----:B------:R-:W-:Y:S01]  /*0240*/  IMAD R235, R17, 0xc0, RZ ;  /* 0x000000c011eb7824 */ /* 0x000fe200078e02ff */
[CC--:B------:R-:W-:Y:S01]  /*0250*/  LEA.HI.X.SX32 R243, R19.reuse, R241.reuse, 0x1, P1 ;  /* 0x000000f113f37211 */ /* 0x0c0fe200008f0eff */
[----:B------:R-:W3:Y:S01]  /*0260*/  LDG.E.U16 R4, desc[UR6][R4.64] ;  /* 0x0000000604047981 */ /* 0x000ee2000c1e1500 */
[-C--:B0-----:R-:W-:Y:S01]  /*0270*/  IADD3 R8, P0, R19, R240.reuse, RZ ;  /* 0x000000f013087210 */ /* 0x081fe20007f1e0ff */
[----:B------:R-:W-:Y:S01]  /*0280*/  IMAD R19, R17, 0x50, RZ ;  /* 0x0000005011137824 */ /* 0x000fe200078e02ff */
[-C--:B------:R-:W-:Y:S01]  /*0290*/  IADD3 R246, P2, R247, R240.reuse, RZ ;  /* 0x000000f0f7f67210 */ /* 0x080fe20007f5e0ff */
[----:B------:R-:W-:Y:S01]  /*02a0*/  IMAD R205, R17, 0x48, RZ ;  /* 0x0000004811cd7824 */ /* 0x000fe200078e02ff */
[----:B------:R-:W-:Y:S01]  /*02b0*/  LEA.HI.X.SX32 R9, R15, R241, 0x1, P0 ;  /* 0x000000f10f097211 */ /* 0x000fe200000f0eff */
[C---:B------:R-:W-:Y:S01]  /*02c0*/  IMAD R15, R17.reuse, 0x28, RZ ;  /* 0x00000028110f7824 */ /* 0x040fe200078e02ff */
[----:B------:R0:W4:Y:S01]  /*02d0*/  LDG.E.U16 R5, desc[UR6][R12.64] ;  /* 0x000000060c057981 */ /* 0x000122000c1e1500 */
[----:B------:R-:W-:Y:S01]  /*02e0*/  IMAD R23, R17, 0xa0, RZ ;  /* 0x000000a011177824 */ /* 0x000fe200078e02ff */
[----:B------:R-:W-:Y:S01]  /*02f0*/  IADD3 R234, P6, R235, R240, RZ ;  /* 0x000000f0ebea7210 */ /* 0x000fe20007fde0ff */
[----:B------:R-:W-:-:S02]  /*0300*/  IMAD R197, R17, 0x60, RZ ;  /* 0x0000006011c57824 */ /* 0x000fc400078e02ff */
[----:B------:R-:W-:Y:S01]  /*0310*/  IMAD R219, R17, 0x70, RZ ;  /* 0x0000007011db7824 */ /* 0x000fe200078e02ff */
[-C--:B------:R-:W-:Y:S01]  /*0320*/  LEA.HI.X.SX32 R247, R205, R241.reuse, 0x1, P2 ;  /* 0x000000f1cdf77211 */ /* 0x080fe200010f0eff */
[----:B------:R-:W-:Y:S01]  /*0330*/  IMAD R237, R17, 0xf0, RZ ;  /* 0x000000f011ed7824 */ /* 0x000fe200078e02ff */
[----:B------:R1:W5:Y:S01]  /*0340*/  LDG.E.U16 R3, desc[UR6][R10.64] ;  /* 0x000000060a037981 */ /* 0x000362000c1e1500 */
[-C--:B0-----:R-:W-:Y:S01]  /*0350*/  IADD3 R12, P1, R19, R240.reuse, RZ ;  /* 0x000000f0130c7210 */ /* 0x081fe20007f3e0ff */
[----:B------:R-:W-:Y:S01]  /*0360*/  IMAD R131, R17, 0x30, RZ ;  /* 0x0000003011837824 */ /* 0x000fe200078e02ff */
[-C--:B------:R-:W-:Y:S01]  /*0370*/  IADD3 R14, P2, R23, R240.reuse, RZ ;  /* 0x000000f0170e7210 */ /* 0x080fe20007f5e0ff */
[----:B------:R-:W-:Y:S01]  /*0380*/  IMAD R201, R17, 0x38, RZ ;  /* 0x0000003811c97824 */ /* 0x000fe200078e02ff */
[-C--:B------:R-:W-:Y:S01]  /*0390*/  LEA.HI.X.SX32 R13, R15, R241.reuse, 0x1, P1 ;  /* 0x000000f10f0d7211 */ /* 0x080fe200008f0eff */
[----:B------:R-:W-:Y:S01]  /*03a0*/  IMAD R231, R17, 0xe0, RZ ;  /* 0x000000e011e77824 */ /* 0x000fe200078e02ff */
[-C--:B------:R-:W-:Y:S01]  /*03b0*/  IADD3 R236, P1, R197, R240.reuse, RZ ;  /* 0x000000f0c5ec7210 */ /* 0x080fe20007f3e0ff */
[----:B------:R-:W-:Y:S01]  /*03c0*/  IMAD R229, R17, 0xc2, RZ ;  /* 0x000000c211e57824 */ /* 0x000fe200078e02ff */
[-C--:B------:R-:W-:Y:S01]  /*03d0*/  LEA.HI.X.SX32 R235, R197, R241.reuse, 0x1, P6 ;  /* 0x000000f1c5eb7211 */ /* 0x080fe200030f0eff */
[----:B------:R-:W-:Y:S01]  /*03e0*/  IMAD R233, R17, 0xd0, RZ ;  /* 0x000000d011e97824 */ /* 0x000fe200078e02ff */
[-C--:B------:R-:W-:Y:S01]  /*03f0*/  IADD3 R130, P6, R219, R240.reuse, RZ ;  /* 0x000000f0db827210 */ /* 0x080fe20007fde0ff */
[----:B------:R-:W-:Y:S01]  /*0400*/  IMAD R25, R17, 0xb0, RZ ;  /* 0x000000b011197824 */ /* 0x000fe200078e02ff */
[-C--:B-1----:R-:W-:Y:S01]  /*0410*/  IADD3 R10, P0, R15, R240.reuse, RZ ;  /* 0x000000f00f0a7210 */ /* 0x082fe20007f1e0ff */
        /* <DEDUP_REMOVED lines=27> */
[-C--:B------:R-:W-:Y:S01]  /*05d0*/  IADD3 R196, P1, R201, R240.reuse, RZ ;  /* 0x000000f0c9c47210 */ /* 0x080fe20007f3e0ff */
[----:B------:R-:W-:Y:S01]  /*05e0*/  IMAD R217, R17, 0x69, RZ ;  /* 0x0000006911d97824 */ /* 0x000fe200078e02ff */
[-C--:B------:R-:W-:Y:S01]  /*05f0*/  LEA.HI.X.SX32 R233, R215, R241.reuse, 0x1, P5 ;  /* 0x000000f1d7e97211 */ /* 0x080fe200028f0eff */
[C---:B------:R-:W-:Y:S01]  /*0600*/  IMAD R209, R17.reuse, 0x51, RZ ;  /* 0x0000005111d17824 */ /* 0x040fe200078e02ff */
[-C--:B------:R-:W-:Y:S01]  /*0610*/  IADD3 R216, P2, R216, R240.reuse, RZ ;  /* 0x000000f0d8d87210 */ /* 0x080fe20007f5e0ff */
[----:B------:R-:W-:Y:S01]  /*0620*/  IMAD R175, R17, 0x22, RZ ;  /* 0x0000002211af7824 */ /* 0x000fe200078e02ff */
[-C--:B------:R-:W-:Y:S01]  /*0630*/  LEA.HI.X.SX32 R19, R153, R241.reuse, 0x1, P0 ;  /* 0x000000f199137211 */ /* 0x080fe200000f0eff */
[C---:B------:R-:W-:Y:S01]  /*0640*/  IMAD R207, R17.reuse, 0x49, RZ ;  /* 0x0000004911cf7824 */ /* 0x040fe200078e02ff */
[-C--:B------:R-:W-:Y:S01]  /*0650*/  LEA.HI.X.SX32 R239, R70, R241.reuse, 0x1, P4 ;  /* 0x000000f146ef7211 */ /* 0x080fe200020f0eff */
[----:B------:R-:W-:Y:S01]  /*0660*/  IMAD R20, R17, 0x71, RZ ;  /* 0x0000007111147824 */ /* 0x000fe200078e02ff */
[-C--:B------:R-:W-:Y:S01]  /*0670*/  IADD3 R222, P5, R223, R240.reuse, RZ ;  /* 0x000000f0dfde7210 */ /* 0x080fe20007fbe0ff */
[----:B------:R-:W-:Y:S01]  /*0680*/  IMAD R193, R17, 0x21, RZ ;  /* 0x0000002111c17824 */ /* 0x000fe200078e02ff */
[-C--:B------:R-:W-:Y:S01]  /*0690*/  IADD3 R224, P4, R225, R240.reuse, RZ ;  /* 0x000000f0e1e07210 */ /* 0x080fe20007f9e0ff */
[C---:B------:R-:W-:Y:S01]  /*06a0*/  IMAD R211, R17.reuse, 0x59, RZ ;  /* 0x0000005911d37824 */ /* 0x040fe200078e02ff */
[-C--:B------:R-:W-:Y:S01]  /*06b0*/  LEA.HI.X.SX32 R229, R122, R241.reuse, 0x1, P3 ;  /* 0x000000f17ae57211 */ /* 0x080fe200018f0eff */
[----:B------:R-:W-:Y:S01]  /*06c0*/  IMAD R135, R17, 0x32, RZ ;  /* 0x0000003211877824 */ /* 0x000fe200078e02ff */
[-C--:B------:R-:W-:Y:S01]  /*06d0*/  LEA.HI.X.SX32 R213, R101, R241.reuse, 0x1, P6 ;  /* 0x000000f165d57211 */ /* 0x080fe200030f0eff */
[----:B------:R-:W-:Y:S01]  /*06e0*/  IMAD R177, R17, 0x72, RZ ;  /* 0x0000007211b17824 */ /* 0x000fe200078e02ff */
[-C--:B------:R-:W-:Y:S01]  /*06f0*/  LEA.HI.X.SX32 R197, R115, R241.reuse, 0x1, P1 ;  /* 0x000000f173c57211 */ /* 0x080fe200008f0eff */
[----:B------:R-:W-:Y:S01]  /*0700*/  IMAD R167, R17, 0x11, RZ ;  /* 0x0000001111a77824 */ /* 0x000fe200078e02ff */
[-C--:B------:R-:W-:Y:S01]  /*0710*/  IADD3 R214, P3, R214, R240.reuse, RZ ;  /* 0x000000f0d6d67210 */ /* 0x080fe20007f7e0ff */
[----:B------:R-:W4:Y:S01]  /*0720*/  LDG.E.U16 R242, desc[UR6][R242.64] ;  /* 0x00000006f2f27981 */ /* 0x000f22000c1e1500 */
[-C--:B------:R-:W-:Y:S01]  /*0730*/  IADD3 R206, P6, R187, R240.reuse, RZ ;  /* 0x000000f0bbce7210 */ /* 0x080fe20007fde0ff */
[----:B------:R-:W-:Y:S01]  /*0740*/  IMAD R183, R17, 0x52, RZ ;  /* 0x0000005211b77824 */ /* 0x000fe200078e02ff */
[----:B------:R-:W-:Y:S01]  /*0750*/  IADD3 R220, P1, R221, R240, RZ ;  /* 0x000000f0dddc7210 */ /* 0x000fe20007f3e0ff */
[----:B------:R0:W4:Y:S01]  /*0760*/  LDG.E.U16 R244, desc[UR6][R14.64] ;  /* 0x000000060ef47981 */ /* 0x000122000c1e1500 */
[----:B------:R-:W-:-:S02]  /*0770*/  LEA.HI.X.SX32 R217, R217, R241, 0x1, P2 ;  /* 0x000000f1d9d97211 */ /* 0x000fc400010f0eff */
[-C--:B------:R-:W-:Y:S01]  /*0780*/  LEA.HI.X.SX32 R223, R209, R241.reuse, 0x1, P5 ;  /* 0x000000f1d1df7211 */ /* 0x080fe200028f0eff */
[----:B------:R-:W-:Y:S01]  /*0790*/  IMAD R227, R17, 0x82, RZ ;  /* 0x0000008211e37824 */ /* 0x000fe200078e02ff */
[-C--:B------:R-:W-:Y:S01]  /*07a0*/  IADD3 R210, P2, R175, R240.reuse, RZ ;  /* 0x000000f0afd27210 */ /* 0x080fe20007f5e0ff */
[----:B------:R1:W4:Y:S01]  /*07b0*/  LDG.E.U16 R243, desc[UR6][R18.64] ;  /* 0x0000000612f37981 */ /* 0x000322000c1e1500 */
[-C--:B------:R-:W-:Y:S01]  /*07c0*/  LEA.HI.X.SX32 R225, R207, R241.reuse, 0x1, P4 ;  /* 0x000000f1cfe17211 */ /* 0x080fe200020f0eff */
[----:B------:R-:W-:Y:S01]  /*07d0*/  IMAD R191, R17, 0x19, RZ ;  /* 0x0000001911bf7824 */ /* 0x000fe200078e02ff */
[-C--:B------:R-:W-:Y:S01]  /*07e0*/  IADD3 R190, P5, R215, R240.reuse, RZ ;  /* 0x000000f0d7be7210 */ /* 0x080fe20007fbe0ff */
[C---:B------:R-:W-:Y:S01]  /*07f0*/  IMAD R179, R17.reuse, 0x62, RZ ;  /* 0x0000006211b37824 */ /* 0x040fe200078e02ff */
[-C--:B------:R-:W-:Y:S01]  /*0800*/  LEA.HI.X.SX32 R215, R20, R241.reuse, 0x1, P3 ;  /* 0x000000f114d77211 */ /* 0x080fe200018f0eff */
[----:B0-----:R-:W-:Y:S01]  /*0810*/  IMAD R14, R17, 0x24, RZ ;  /* 0x00000024110e7824 */ /* 0x001fe200078e02ff */
[-C--:B------:R-:W-:Y:S01]  /*0820*/  LEA.HI.X.SX32 R207, R193, R241.reuse, 0x1, P6 ;  /* 0x000000f1c1cf7211 */ /* 0x080fe200030f0eff */
[----:B------:R-:W-:Y:S01]  /*0830*/  IMAD R195, R17, 0x29, RZ ;  /* 0x0000002911c37824 */ /* 0x000fe200078e02ff */
[-C--:B------:R-:W-:Y:S01]  /*0840*/  LEA.HI.X.SX32 R221, R211, R241.reuse, 0x1, P1 ;  /* 0x000000f1d3dd7211 */ /* 0x080fe200008f0eff */
[----:B-1----:R-:W-:Y:S01]  /*0850*/  IMAD R18, R17, 0x39, RZ ;  /* 0x0000003911127824 */ /* 0x002fe200078e02ff */
[-C--:B------:R-:W-:Y:S01]  /*0860*/  IADD3 R208, P3, R135, R240.reuse, RZ ;  /* 0x000000f087d07210 */ /* 0x080fe20007f7e0ff */
[----:B------:R-:W-:Y:S01]  /*0870*/  IMAD.SHL.U32 R127, R17, 0x2, RZ ;  /* 0x00000002117f7824 */ /* 0x000fe200078e00ff */
        /* <DEDUP_REMOVED lines=10> */
[----:B------:R-:W-:Y:S01]  /*0920*/  LEA.HI.X.SX32 R167, R18, R241, 0x1, P6 ;  /* 0x000000f112a77211 */ /* 0x000fe200030f0eff */
[----:B------:R-:W-:Y:S01]  /*0930*/  IMAD R184, R17, 0xa4, RZ ;  /* 0x000000a411b87824 */ /* 0x000fe200078e02ff */
[-C--:B------:R-:W-:Y:S01]  /*0940*/  IADD3 R192, P4, R205, R240.reuse, RZ ;  /* 0x000000f0cdc07210 */ /* 0x080fe20007f9e0ff */
[----:B------:R0:W4:Y:S01]  /*0950*/  LDG.E.U16 R245, desc[UR6][R12.64] ;  /* 0x000000060cf57981 */ /* 0x000122000c1e1500 */
[----:B------:R-:W-:-:S02]  /*0960*/  IADD3 R202, P3, R179, R240, RZ ;  /* 0x000000f0b3ca7210 */ /* 0x000fc40007f7e0ff */
[-C--:B------:R-:W-:Y:S01]  /*0970*/  IADD3 R194, P6, R14, R240.reuse, RZ ;  /* 0x000000f00ec27210 */ /* 0x080fe20007fde0ff */
[----:B------:R-:W-:Y:S01]  /*0980*/  IMAD R182, R17, 0xb4, RZ ;  /* 0x000000b411b67824 */ /* 0x000fe200078e02ff */
[-C--:B------:R-:W-:Y:S01]  /*0990*/  LEA.HI.X.SX32 R205, R195, R241.reuse, 0x1, P2 ;  /* 0x000000f1c3cd7211 */ /* 0x080fe200010f0eff */
[----:B------:R-:W-:Y:S01]  /*09a0*/  IMAD R96, R17, 0x4a, RZ ;  /* 0x0000004a11607824 */ /* 0x000fe200078e02ff */
[-C--:B------:R-:W-:Y:S01]  /*09b0*/  IADD3 R200, P2, R127, R240.reuse, RZ ;  /* 0x000000f07fc87210 */ /* 0x080fe20007f5e0ff */
[----:B------:R-:W-:Y:S01]  /*09c0*/  IMAD R180, R17, 0xc4, RZ ;  /* 0x000000c411b47824 */ /* 0x000fe200078e02ff */
[-C--:B------:R-:W-:Y:S01]  /*09d0*/  LEA.HI.X.SX32 R227, R203, R241.reuse, 0x1, P0 ;  /* 0x000000f1cbe37211 */ /* 0x080fe200000f0eff */
[C---:B0-----:R-:W-:Y:S01]  /*09e0*/  IMAD R12, R17.reuse, 0x1a, RZ ;  /* 0x0000001a110c7824 */ /* 0x041fe200078e02ff */
[-C--:B------:R-:W-:Y:S01]  /*09f0*/  IADD3 R188, P1, R188, R240.reuse, RZ ;  /* 0x000000f0bcbc7210 */ /* 0x080fe20007f3e0ff */
[----:B------:R-:W-:Y:S01]  /*0a00*/  IMAD R185, R17, 0x86, RZ ;  /* 0x0000008611b97824 */ /* 0x000fe200078e02ff */
[-C--:B------:R-:W-:Y:S01]  /*0a10*/  LEA.HI.X.SX32 R203, R199, R241.reuse, 0x1, P3 ;  /* 0x000000f1c7cb7211 */ /* 0x080fe200018f0eff */
[----:B------:R-:W-:Y:S01]  /*0a20*/  IMAD R94, R17, 0x5a, RZ ;  /* 0x0000005a115e7824 */ /* 0x000fe200078e02ff */
[-C--:B------:R-:W-:Y:S01]  /*0a30*/  LEA.HI.X.SX32 R195, R189, R241.reuse, 0x1, P6 ;  /* 0x000000f1bdc37211 */ /* 0x080fe200030f0eff */
[C---:B------:R-:W-:Y:S01]  /*0a40*/  IMAD R178, R17.reuse, 0xd4, RZ ;  /* 0x000000d411b27824 */ /* 0x040fe200078e02ff */
[-C--:B------:R-:W-:Y:S01]  /*0a50*/  IADD3 R186, P3, R186, R240.reuse, RZ ;  /* 0x000000f0baba7210 */ /* 0x080fe20007f7e0ff */
[C---:B------:R-:W-:Y:S01]  /*0a60*/  IMAD R181, R17.reuse, 0xa6, RZ ;  /* 0x000000a611b57824 */ /* 0x040fe200078e02ff */
[-C--:B------:R-:W-:Y:S01]  /*0a70*/  IADD3 R100, P6, R16, R240.reuse, RZ ;  /* 0x000000f010647210 */ /* 0x080fe20007fde0ff */
[C---:B------:R-:W-:Y:S01]  /*0a80*/  IMAD R119, R17.reuse, 0x44, RZ ;  /* 0x0000004411777824 */ /* 0x040fe200078e02ff */
[CC--:B------:R-:W-:Y:S01]  /*0a90*/  LEA.HI.X.SX32 R201, R17.reuse, R241.reuse, 0x1, P2 ;  /* 0x000000f111c97211 */ /* 0x0c0fe200010f0eff */
[C---:B------:R-:W-:Y:S01]  /*0aa0*/  IMAD R198, R17.reuse, 0xf2, RZ ;  /* 0x000000f211c67824 */ /* 0x040fe200078e02ff */
[-C--:B------:R-:W-:Y:S01]  /*0ab0*/  IADD3 R184, P2, R184, R240.reuse, RZ ;  /* 0x000000f0b8b87210 */ /* 0x080fe20007f5e0ff */
[C---:B------:R-:W-:Y:S01]  /*0ac0*/  IMAD R109, R17.reuse, 0x6a, RZ ;  /* 0x0000006a116d7824 */ /* 0x040fe200078e02ff */
[-C--:B------:R-:W-:Y:S01]  /*0ad0*/  LEA.HI.X.SX32 R193, R14, R241.reuse, 0x1, P4 ;  /* 0x000000f10ec17211 */ /* 0x080fe200020f0eff */
[C---:B------:R-:W-:Y:S01]  /*0ae0*/  IMAD R99, R17.reuse, 0x2a, RZ ;  /* 0x0000002a11637824 */ /* 0x040fe200078e02ff */
[-C--:B------:R-:W-:Y:S01]  /*0af0*/  IADD3 R182, P4, R182, R240.reuse, RZ ;  /* 0x000000f0b6b67210 */ /* 0x080fe20007f9e0ff */
[----:B------:R-:W-:Y:S01]  /*0b00*/  IMAD R24, R17, 0x79, RZ ;  /* 0x0000007911187824 */ /* 0x000fe200078e02ff */
[-C--:B------:R-:W-:Y:S01]  /*0b10*/  LEA.HI.X.SX32 R189, R187, R241.reuse, 0x1, P1 ;  /* 0x000000f1bbbd7211 */ /* 0x080fe200008f0eff */
[C---:B------:R-:W-:Y:S01]  /*0b20*/  IMAD R111, R17.reuse, 0x64, RZ ;  /* 0x00000064116f7824 */ /* 0x040fe200078e02ff */
[-C--:B------:R-:W-:Y:S01]  /*0b30*/  LEA.HI.X.SX32 R101, R12, R241.reuse, 0x1, P6 ;  /* 0x000000f10c657211 */ /* 0x080fe200030f0eff */
[C---:B------:R-:W-:Y:S01]  /*0b40*/  IMAD R173, R17.reuse, 0x15, RZ ;  /* 0x0000001511ad7824 */ /* 0x040fe200078e02ff */
[-C--:B------:R-:W-:Y:S01]  /*0b50*/  LEA.HI.X.SX32 R187, R96, R241.reuse, 0x1, P3 ;  /* 0x000000f160bb7211 */ /* 0x080fe200018f0eff */
[C---:B------:R-:W-:Y:S01]  /*0b60*/  IMAD R107, R17.reuse, 0x74, RZ ;  /* 0x00000074116b7824 */ /* 0x040fe200078e02ff */
[-C--:B------:R-:W-:Y:S01]  /*0b70*/  IADD3 R180, P6, R180, R240.reuse, RZ ;  /* 0x000000f0b4b47210 */ /* 0x080fe20007fde0ff */
[----:B------:R-:W-:Y:S01]  /*0b80*/  IMAD R129, R17, 0xd, RZ ;  /* 0x0000000d11817824 */ /* 0x000fe200078e02ff */
        /* <DEDUP_REMOVED lines=13> */
[----:B------:R-:W-:Y:S01]  /*0c60*/  IMAD R176, R17, 0xe4, RZ ;  /* 0x000000e411b07824 */ /* 0x000fe200078e02ff */
[-C--:B------:R-:W-:Y:S01]  /*0c70*/  IADD3 R174, P6, R119, R240.reuse, RZ ;  /* 0x000000f077ae7210 */ /* 0x080fe20007fde0ff */
[C---:B------:R-:W-:Y:S01]  /*0c80*/  IMAD R155, R17.reuse, 0x6b, RZ ;  /* 0x0000006b119b7824 */ /* 0x040fe200078e02ff */
[-C--:B------:R-:W-:Y:S01]  /*0c90*/  IADD3 R198, P0, R198, R240.reuse, RZ ;  /* 0x000000f0c6c67210 */ /* 0x080fe20007f1e0ff */
[----:B------:R-:W-:Y:S01]  /*0ca0*/  IMAD R90, R17, 0x7a, RZ ;  /* 0x0000007a115a7824 */ /* 0x000fe200078e02ff */
[-C--:B------:R-:W-:Y:S01]  /*0cb0*/  LEA.HI.X.SX32 R179, R109, R241.reuse, 0x1, P5 ;  /* 0x000000f16db37211 */ /* 0x080fe200028f0eff */
        /* <DEDUP_REMOVED lines=8> */
[----:B------:R-:W4:Y:S01]  /*0d40*/  LDG.E.U16 R8, desc[UR6][R8.64] ;  /* 0x0000000608087981 */ /* 0x000f22000c1e1500 */
[----:B------:R-:W-:-:S02]  /*0d50*/  IADD3 R128, P0, R12, R240, RZ ;  /* 0x000000f00c807210 */ /* 0x000fc40007f1e0ff */
[-C--:B------:R-:W-:Y:S01]  /*0d60*/  LEA.HI.X.SX32 R173, R173, R241.reuse, 0x1, P5 ;  /* 0x000000f1adad7211 */ /* 0x080fe200028f0eff */
[----:B------:R-:W-:Y:S01]  /*0d70*/  IMAD R113, R17, 0x54, RZ ;  /* 0x0000005411717824 */ /* 0x000fe200078e02ff */
[-C--:B------:R-:W-:Y:S01]  /*0d80*/  IADD3 R170, P5, R107, R240.reuse, RZ ;  /* 0x000000f06baa7210 */ /* 0x080fe20007fbe0ff */
[----:B------:R-:W-:Y:S01]  /*0d90*/  IMAD R165, R17, 0x43, RZ ;  /* 0x0000004311a57824 */ /* 0x000fe200078e02ff */
[-C--:B------:R-:W-:Y:S01]  /*0da0*/  LEA.HI.X.SX32 R135, R135, R241.reuse, 0x1, P6 ;  /* 0x000000f187877211 */ /* 0x080fe200030f0eff */
[----:B------:R-:W-:Y:S01]  /*0db0*/  IMAD R161, R17, 0x53, RZ ;  /* 0x0000005311a17824 */ /* 0x000fe200078e02ff */
[-C--:B------:R-:W-:Y:S01]  /*0dc0*/  LEA.HI.X.SX32 R129, R129, R241.reuse, 0x1, P0 ;  /* 0x000000f181817211 */ /* 0x080fe200000f0eff */
[----:B------:R0:W4:Y:S01]  /*0dd0*/  LDG.E.U16 R9, desc[UR6][R10.64] ;  /* 0x000000060a097981 */ /* 0x000122000c1e1500 */
[-C--:B------:R-:W-:Y:S02]  /*0de0*/  IADD3 R156, P6, R171, R240.reuse, RZ ;  /* 0x000000f0ab9c7210 */ /* 0x080fe40007fde0ff */
[CC--:B------:R-:W-:Y:S01]  /*0df0*/  LEA R126, P0, R17.reuse, R240.reuse, 0x2 ;  /* 0x000000f0117e7211 */ /* 0x0c0fe200078010ff */
[C---:B------:R-:W-:Y:S01]  /*0e00*/  IMAD R149, R17.reuse, 0xb, RZ ;  /* 0x0000000b11957824 */ /* 0x040fe200078e02ff */
[-C--:B------:R-:W-:Y:S01]  /*0e10*/  LEA.HI.X.SX32 R171, R68, R241.reuse, 0x1, P5 ;  /* 0x000000f144ab7211 */ /* 0x080fe200028f0eff */
[----:B------:R-:W-:Y:S01]  /*0e20*/  IMAD R136, R17, 0xf6, RZ ;  /* 0x000000f611887824 */ /* 0x000fe200078e02ff */
[-C--:B------:R-:W-:Y:S01]  /*0e30*/  IADD3 R154, P5, R169, R240.reuse, RZ ;  /* 0x000000f0a99a7210 */ /* 0x080fe20007fbe0ff */
[C---:B------:R-:W-:Y:S01]  /*0e40*/  IMAD R47, R17.reuse, 0x46, RZ ;  /* 0x00000046112f7824 */ /* 0x040fe200078e02ff */
[-C--:B------:R-:W-:Y:S01]  /*0e50*/  IADD3 R168, P1, R168, R240.reuse, RZ ;  /* 0x000000f0a8a87210 */ /* 0x080fe20007f3e0ff */
[----:B0-----:R-:W-:Y:S01]  /*0e60*/  IMAD R10, R17, 0x73, RZ ;  /* 0x00000073110a7824 */ /* 0x001fe200078e02ff */
[-C--:B------:R-:W-:Y:S01]  /*0e70*/  LEA.HI.X.SX32 R157, R157, R241.reuse, 0x1, P6 ;  /* 0x000000f19d9d7211 */ /* 0x080fe200030f0eff */
        /* <DEDUP_REMOVED lines=24> */
[----:B------:R-:W-:Y:S01]  /*1000*/  IMAD R163, R17, 0x4b, RZ ;  /* 0x0000004b11a37824 */ /* 0x000fe200078e02ff */
        /* <DEDUP_REMOVED lines=17> */
[----:B------:R-:W-:Y:S01]  /*1120*/  IMAD R114, R17, 0xa8, RZ ;  /* 0x000000a811727824 */ /* 0x000fe200078e02ff */
[-C--:B------:R-:W-:Y:S01]  /*1130*/  IADD3 R104, P6, R11, R240.reuse, RZ ;  /* 0x000000f00b687210 */ /* 0x080fe20007fde0ff */
[C---:B------:R-:W-:Y:S01]  /*1140*/  IMAD R63, R17.reuse, 0x4c, RZ ;  /* 0x0000004c113f7824 */ /* 0x040fe200078e02ff */
[-C--:B------:R-:W-:Y:S01]  /*1150*/  IADD3 R162, P2, R162, R240.reuse, RZ ;  /* 0x000000f0a2a27210 */ /* 0x080fe20007f5e0ff */
[C---:B------:R-:W-:Y:S01]  /*1160*/  IMAD R112, R17.reuse, 0xb8, RZ ;  /* 0x000000b811707824 */ /* 0x040fe200078e02ff */
[----:B------:R-:W-:Y:S01]  /*1170*/  IADD3 R158, P0, R158, R240, RZ ;  /* 0x000000f09e9e7210 */ /* 0x000fe20007f1e0ff */
[----:B------:R-:W-:Y:S01]  /*1180*/  IMAD R58, R17, 0xd8, RZ ;  /* 0x000000d8113a7824 */ /* 0x000fe200078e02ff */
[----:B------:R-:W-:-:S02]  /*1190*/  LEA.HI.X.SX32 R137, R137, R241, 0x1, P3 ;  /* 0x000000f189897211 */ /* 0x000fc400018f0eff */
[C---:B------:R-:W-:Y:S01]  /*11a0*/  SHF.L.U32 R121, R17.reuse, 0x2, RZ ;  /* 0x0000000211797819 */ /* 0x040fe200000006ff */
        /* <DEDUP_REMOVED lines=21> */
[-C--:B------:R-:W-:Y:S01]  /*1300*/  IADD3 R122, P0, R122, R240.reuse, RZ ;  /* 0x000000f07a7a7210 */ /* 0x080fe20007f1e0ff */
[----:B------:R-:W-:Y:S01]  /*1310*/  IMAD R64, R17, 0x8a, RZ ;  /* 0x0000008a11407824 */ /* 0x000fe200078e02ff */
[-C--:B------:R-:W-:Y:S01]  /*1320*/  LEA.HI.X.SX32 R125, R125, R241.reuse, 0x1, P3 ;  /* 0x000000f17d7d7211 */ /* 0x080fe200018f0eff */
[----:B------:R-:W-:Y:S01]  /*1330*/  IMAD R95, R17, 0x2d, RZ ;  /* 0x0000002d115f7824 */ /* 0x000fe200078e02ff */
[-C--:B------:R-:W-:Y:S01]  /*1340*/  LEA.HI.X.SX32 R139, R139, R241.reuse, 0x1, P5 ;  /* 0x000000f18b8b7211 */ /* 0x080fe200028f0eff */
[C---:B------:R-:W-:Y:S01]  /*1350*/  IMAD R87, R17.reuse, 0x4d, RZ ;  /* 0x0000004d11577824 */ /* 0x040fe200078e02ff */
[CC--:B------:R-:W-:Y:S01]  /*1360*/  LEA R120, P3, R17.reuse, R240.reuse, 0x3 ;  /* 0x000000f011787211 */ /* 0x0c0fe200078618ff */
[----:B------:R-:W-:Y:S01]  /*1370*/  IMAD R89, R17, 0xf, RZ ;  /* 0x0000000f11597824 */ /* 0x000fe200078e02ff */
[-C--:B------:R-:W-:Y:S01]  /*1380*/  LEA.HI.X.SX32 R141, R141, R241.reuse, 0x1, P1 ;  /* 0x000000f18d8d7211 */ /* 0x080fe200008f0eff */
[C---:B------:R-:W-:Y:S01]  /*1390*/  IMAD R83, R17.reuse, 0x2e, RZ ;  /* 0x0000002e11537824 */ /* 0x040fe200078e02ff */
[-C--:B------:R-:W-:Y:S01]  /*13a0*/  IADD3 R62, P5, R62, R240.reuse, RZ ;  /* 0x000000f03e3e7210 */ /* 0x080fe20007fbe0ff */
[----:B------:R-:W-:Y:S01]  /*13b0*/  IMAD R91, R17, 0x3d, RZ ;  /* 0x0000003d115b7824 */ /* 0x000fe200078e02ff */
[-C--:B------:R-:W-:Y:S01]  /*13c0*/  LEA.HI.X.SX32 R67, R67, R241.reuse, 0x1, P4 ;  /* 0x000000f143437211 */ /* 0x080fe200020f0eff */
[C---:B------:R-:W-:Y:S01]  /*13d0*/  IMAD R22, R17.reuse, 0xba, RZ ;  /* 0x000000ba11167824 */ /* 0x040fe200078e02ff */
        /* <DEDUP_REMOVED lines=31> */
[C---:B------:R-:W-:Y:S01]  /*15d0*/  IMAD R31, R17.reuse, 0x4e, RZ ;  /* 0x0000004e111f7824 */ /* 0x040fe200078e02ff */
        /* <DEDUP_REMOVED lines=23> */
[----:B------:R-:W-:Y:S01]  /*1750*/  IMAD R19, R17, 0xae, RZ ;  /* 0x000000ae11137824 */ /* 0x000fe200078e02ff */
[-C--:B------:R-:W-:Y:S01]  /*1760*/  LEA.HI.X.SX32 R93, R93, R241.reuse, 0x1, P3 ;  /* 0x000000f15d5d7211 */ /* 0x080fe200018f0eff */
[----:B------:R-:W-:Y:S01]  /*1770*/  IMAD R21, R17, 0x2f, RZ ;  /* 0x0000002f11157824 */ /* 0x000fe200078e02ff */
[----:B------:R-:W-:Y:S01]  /*1780*/  LEA.HI.X.SX32 R107, R34, R241, 0x1, P0 ;  /* 0x000000f1226b7211 */ /* 0x000fe200000f0eff */
[----:B------:R0:W4:Y:S01]  /*1790*/  LDG.E.U16 R246, desc[UR6][R246.64] ;  /* 0x00000006f6f67981 */ /* 0x000122000c1e1500 */
[----:B------:R-:W-:-:S02]  /*17a0*/  IADD3 R88, P3, R37, R240, RZ ;  /* 0x000000f025587210 */ /* 0x000fc40007f7e0ff */
[-C--:B------:R-:W-:Y:S01]  /*17b0*/  IADD3 R90, P0, R90, R240.reuse, RZ ;  /* 0x000000f05a5a7210 */ /* 0x080fe20007f1e0ff */
[----:B------:R-:W-:Y:S01]  /*17c0*/  IMAD R33, R17, 0x7f, RZ ;  /* 0x0000007f11217824 */ /* 0x000fe200078e02ff */
[-C--:B------:R-:W-:Y:S01]  /*17d0*/  LEA.HI.X.SX32 R103, R103, R241.reuse, 0x1, P1 ;  /* 0x000000f167677211 */ /* 0x080fe200008f0eff */
[C---:B------:R-:W-:Y:S01]  /*17e0*/  IMAD R45, R17.reuse, 0xfc, RZ ;  /* 0x000000fc112d7824 */ /* 0x040fe200078e02ff */
[-C--:B------:R-:W-:Y:S01]  /*17f0*/  IADD3 R64, P1, R64, R240.reuse, RZ ;  /* 0x000000f040407210 */ /* 0x080fe20007f3e0ff */
[----:B------:R-:W-:Y:S01]  /*1800*/  IMAD R25, R17, 0x9e, RZ ;  /* 0x0000009e11197824 */ /* 0x000fe200078e02ff */
[-C--:B------:R-:W-:Y:S01]  /*1810*/  LEA.HI.X.SX32 R111, R111, R241.reuse, 0x1, P4 ;  /* 0x000000f16f6f7211 */ /* 0x080fe200020f0eff */
[----:B------:R1:W4:Y:S01]  /*1820*/  LDG.E.U16 R2, desc[UR6][R240.64] ;  /* 0x00000006f0027981 */ /* 0x000322000c1e1500 */
[-C--:B------:R-:W-:Y:S02]  /*1830*/  LEA.HI.X.SX32 R95, R95, R241.reuse, 0x1, P6 ;  /* 0x000000f15f5f7211 */ /* 0x080fe400030f0eff */
[----:B------:R-:W-:Y:S01]  /*1840*/  LEA.HI.X.SX32 R87, R87, R241, 0x1, P2 ;  /* 0x000000f157577211 */ /* 0x000fe200010f0eff */
[----:B------:R-:W4:Y:S01]  /*1850*/  LDG.E.U16 R238, desc[UR6][R238.64] ;  /* 0x00000006eeee7981 */ /* 0x000f22000c1e1500 */
[----:B------:R-:W-:-:S02]  /*1860*/  IADD3 R96, P4, R96, R240, RZ ;  /* 0x000000f060607210 */ /* 0x000fc40007f9e0ff */
[-C--:B------:R-:W-:Y:S01]  /*1870*/  IADD3 R82, P6, R82, R240.reuse, RZ ;  /* 0x000000f052527210 */ /* 0x080fe20007fde0ff */
[----:B------:R-:W4:Y:S01]  /*1880*/  LDG.E.U16 R236, desc[UR6][R236.64] ;  /* 0x00000006ecec7981 */ /* 0x000f22000c1e1500 */
[-C--:B------:R-:W-:Y:S02]  /*1890*/  LEA.HI.X.SX32 R89, R89, R241.reuse, 0x1, P3 ;  /* 0x000000f159597211 */ /* 0x080fe400018f0eff */
[-C--:B------:R-:W-:Y:S01]  /*18a0*/  IADD3 R60, P2, R83, R240.reuse, RZ ;  /* 0x000000f0533c7210 */ /* 0x080fe20007f5e0ff */
[----:B------:R-:W4:Y:S01]  /*18b0*/  LDG.E.U16 R234, desc[UR6][R234.64] ;  /* 0x00000006eaea7981 */ /* 0x000f22000c1e1500 */
[----:B------:R-:W-:Y:S02]  /*18c0*/  LEA.HI.X.SX32 R91, R91, R241, 0x1, P0 ;  /* 0x000000f15b5b7211 */ /* 0x000fe400000f0eff */
[-C--:B------:R-:W-:Y:S01]  /*18d0*/  IADD3 R22, P3, R22, R240.reuse, RZ ;  /* 0x000000f016167210 */ /* 0x080fe20007f7e0ff */
[----:B------:R-:W4:Y:S01]  /*18e0*/  LDG.E.U16 R232, desc[UR6][R232.64] ;  /* 0x00000006e8e87981 */ /* 0x000f22000c1e1500 */
[----:B------:R-:W-:-:S02]  /*18f0*/  IADD3 R34, P0, R34, R240, RZ ;  /* 0x000000f022227210 */ /* 0x000fc40007f1e0ff */
[-C--:B------:R-:W-:Y:S01]  /*1900*/  LEA.HI.X.SX32 R65, R65, R241.reuse, 0x1, P1 ;  /* 0x000000f141417211 */ /* 0x080fe200008f0eff */
[----:B------:R-:W4:Y:S01]  /*1910*/  LDG.E.U16 R130, desc[UR6][R130.64] ;  /* 0x0000000682827981 */ /* 0x000f22000c1e1500 */
[-C--:B------:R-:W-:Y:S02]  /*1920*/  IADD3 R80, P1, R80, R240.reuse, RZ ;  /* 0x000000f050507210 */ /* 0x080fe40007f3e0ff */
[-C--:B------:R-:W-:Y:S01]  /*1930*/  LEA.HI.X.SX32 R97, R97, R241.reuse, 0x1, P4 ;  /* 0x000000f161617211 */ /* 0x080fe200020f0eff */
[----:B------:R-:W4:Y:S01]  /*1940*/  LDG.E.U16 R230, desc[UR6][R230.64] ;  /* 0x00000006e6e67981 */ /* 0x000f22000c1e1500 */
[-C--:B------:R-:W-:Y:S02]  /*1950*/  LEA.HI.X.SX32 R83, R83, R241.reuse, 0x1, P6 ;  /* 0x000000f153537211 */ /* 0x080fe400030f0eff */
[----:B------:R-:W-:Y:S01]  /*1960*/  LEA.HI.X.SX32 R61, R61, R241, 0x1, P2 ;  /* 0x000000f13d3d7211 */ /* 0x000fe200010f0eff */
[----:B------:R-:W4:Y:S01]  /*1970*/  LDG.E.U16 R228, desc[UR6][R228.64] ;  /* 0x00000006e4e47981 */ /* 0x000f22000c1e1500 */
[----:B------:R-:W-:-:S02]  /*1980*/  IADD3 R84, P4, R84, R240, RZ ;  /* 0x000000f054547210 */ /* 0x000fc40007f9e0ff */
[-C--:B------:R-:W-:Y:S01]  /*1990*/  IADD3 R56, P6, R35, R240.reuse, RZ ;  /* 0x000000f023387210 */ /* 0x080fe20007fde0ff */
[----:B------:R-:W4:Y:S01]  /*19a0*/  LDG.E.U16 R226, desc[UR6][R226.64] ;  /* 0x00000006e2e27981 */ /* 0x000f22000c1e1500 */
[-C--:B------:R-:W-:Y:S02]  /*19b0*/  IADD3 R78, P2, R78, R240.reuse, RZ ;  /* 0x000000f04e4e7210 */ /* 0x080fe40007f5e0ff */
[-C--:B------:R-:W-:Y:S01]  /*19c0*/  LEA.HI.X.SX32 R23, R23, R241.reuse, 0x1, P3 ;  /* 0x000000f117177211 */ /* 0x080fe200018f0eff */
        /* <DEDUP_REMOVED lines=16> */
[-C--:B------:R-:W-:Y:S02]  /*1ad0*/  LEA.HI.X.SX32 R39, R39, R241.reuse, 0x1, P5 ;  /* 0x000000f127277211 */ /* 0x080fe400028f0eff */
[-C--:B------:R-:W-:Y:S01]  /*1ae0*/  LEA.HI.X.SX32 R57, R57, R241.reuse, 0x1, P6 ;  /* 0x000000f139397211 */ /* 0x080fe200030f0eff */
[----:B0-----:R-:W-:Y:S01]  /*1af0*/  IMAD R247, R17, 0x9c, RZ ;  /* 0x0000009c11f77824 */ /* 0x001fe200078e02ff */
[-C--:B------:R-:W-:Y:S01]  /*1b00*/  IADD3 R26, P0, R53, R240.reuse, RZ ;  /* 0x000000f0351a7210 */ /* 0x080fe20007f1e0ff */
[----:B------:R-:W4:Y:S01]  /*1b10*/  LDG.E.U16 R212, desc[UR6][R212.64] ;  /* 0x00000006d4d47981 */ /* 0x000f22000c1e1500 */
[-C--:B------:R-:W-:Y:S02]  /*1b20*/  IADD3 R36, P5, R36, R240.reuse, RZ ;  /* 0x000000f024247210 */ /* 0x080fe40007fbe0ff */
[----:B------:R-:W-:Y:S01]  /*1b30*/  IADD3 R72, P6, R249, R240, RZ ;  /* 0x000000f0f9487210 */ /* 0x000fe20007fde0ff */
[----:B------:R-:W4:Y:S01]  /*1b40*/  LDG.E.U16 R210, desc[UR6][R210.64] ;  /* 0x00000006d2d27981 */ /* 0x000f22000c1e1500 */
[----:B------:R-:W-:-:S02]  /*1b50*/  LEA.HI.X.SX32 R53, R27, R241, 0x1, P3 ;  /* 0x000000f11b357211 */ /* 0x000fc400018f0eff */
[-C--:B------:R-:W-:Y:S01]  /*1b60*/  LEA.HI.X.SX32 R43, R43, R241.reuse, 0x1, P4 ;  /* 0x000000f12b2b7211 */ /* 0x080fe200020f0eff */
[----:B------:R-:W4:Y:S01]  /*1b70*/  LDG.E.U16 R208, desc[UR6][R208.64] ;  /* 0x00000006d0d07981 */ /* 0x000f22000c1e1500 */
[-C--:B------:R-:W-:Y:S02]  /*1b80*/  LEA.HI.X.SX32 R55, R41, R241.reuse, 0x1, P2 ;  /* 0x000000f129377211 */ /* 0x080fe400010f0eff */
[-C--:B------:R-:W-:Y:S01]  /*1b90*/  IADD3 R24, P3, R29, R240.reuse, RZ ;  /* 0x000000f01d187210 */ /* 0x080fe20007f7e0ff */
[----:B------:R-:W4:Y:S01]  /*1ba0*/  LDG.E.U16 R206, desc[UR6][R206.64] ;  /* 0x00000006cece7981 */ /* 0x000f22000c1e1500 */
[-C--:B------:R-:W-:Y:S02]  /*1bb0*/  IADD3 R48, P4, R73, R240.reuse, RZ ;  /* 0x000000f049307210 */ /* 0x080fe40007f9e0ff */
[C---:B------:R-:W-:Y:S01]  /*1bc0*/  IADD3 R50, P2, R15.reuse, R240, RZ ;  /* 0x000000f00f327210 */ /* 0x040fe20007f5e0ff */
[----:B------:R-:W4:Y:S01]  /*1bd0*/  LDG.E.U16 R204, desc[UR6][R204.64] ;  /* 0x00000006cccc7981 */ /* 0x000f22000c1e1500 */
[-C--:B------:R-:W-:Y:S01]  /*1be0*/  LEA.HI.X.SX32 R29, R15, R241.reuse, 0x1, P1 ;  /* 0x000000f10f1d7211 */ /* 0x080fe200008f0eff */
[----:B------:R-:W-:Y:S01]  /*1bf0*/  IMAD R15, R17, 0x6e, RZ ;  /* 0x0000006e110f7824 */ /* 0x000fe200078e02ff */
[-C--:B------:R-:W-:Y:S01]  /*1c00*/  LEA.HI.X.SX32 R37, R37, R241.reuse, 0x1, P5 ;  /* 0x000000f125257211 */ /* 0x080fe200028f0eff */
[----:B------:R-:W4:Y:S01]  /*1c10*/  LDG.E.U16 R202, desc[UR6][R202.64] ;  /* 0x00000006caca7981 */ /* 0x000f22000c1e1500 */
[----:B------:R-:W-:-:S02]  /*1c20*/  LEA.HI.X.SX32 R73, R47, R241, 0x1, P6 ;  /* 0x000000f12f497211 */ /* 0x000fc400030f0eff */
[-C--:B------:R-:W-:Y:S01]  /*1c30*/  IADD3 R32, P5, R32, R240.reuse, RZ ;  /* 0x000000f020207210 */ /* 0x080fe20007fbe0ff */
[----:B------:R-:W4:Y:S01]  /*1c40*/  LDG.E.U16 R166, desc[UR6][R166.64] ;  /* 0x00000006a6a67981 */ /* 0x000f22000c1e1500 */
[-C--:B------:R-:W-:Y:S02]  /*1c50*/  IADD3 R46, P6, R49, R240.reuse, RZ ;  /* 0x000000f0312e7210 */ /* 0x080fe40007fde0ff */
[-C--:B------:R-:W-:Y:S01]  /*1c60*/  LEA.HI.X.SX32 R49, R11, R241.reuse, 0x1, P4 ;  /* 0x000000f10b317211 */ /* 0x080fe200020f0eff */
[----:B------:R-:W-:Y:S01]  /*1c70*/  IMAD R11, R17, 0x37, RZ ;  /* 0x00000037110b7824 */ /* 0x000fe200078e02ff */
[-C--:B------:R-:W-:Y:S01]  /*1c80*/  IADD3 R18, P1, R19, R240.reuse, RZ ;  /* 0x000000f013127210 */ /* 0x080fe20007f3e0ff */
[----:B------:R-:W-:Y:S01]  /*1c90*/  IMAD R19, R17, 0xbe, RZ ;  /* 0x000000be11137824 */ /* 0x000fe200078e02ff */
[-C--:B------:R-:W-:Y:S01]  /*1ca0*/  LEA.HI.X.SX32 R51, R21, R241.reuse, 0x1, P2 ;  /* 0x000000f115337211 */ /* 0x080fe200010f0eff */
[----:B------:R-:W-:Y:S01]  /*1cb0*/  IMAD R21, R17, 0xce, RZ ;  /* 0x000000ce11157824 */ /* 0x000fe200078e02ff */
[CC--:B------:R-:W-:Y:S01]  /*1cc0*/  IADD3 R10, P4, R15.reuse, R240.reuse, RZ ;  /* 0x000000f00f0a7210 */ /* 0x0c0fe20007f9e0ff */
[----:B------:R-:W4:Y:S01]  /*1cd0*/  LDG.E.U16 R200, desc[UR6][R200.64] ;  /* 0x00000006c8c87981 */ /* 0x000f22000c1e1500 */
[-C--:B------:R-:W-:Y:S01]  /*1ce0*/  LEA.HI.X.SX32 R27, R15, R241.reuse, 0x1, P0 ;  /* 0x000000f10f1b7211 */ /* 0x080fe200000f0eff */
[----:B------:R-:W-:Y:S01]  /*1cf0*/  IMAD R15, R17, 0x7e, RZ ;  /* 0x0000007e110f7824 */ /* 0x000fe200078e02ff */
[----:B------:R-:W-:Y:S01]  /*1d00*/  LEA.HI.X.SX32 R33, R33, R241, 0x1, P5 ;  /* 0x000000f121217211 */ /* 0x000fe200028f0eff */
[----:B------:R-:W4:Y:S01]  /*1d10*/  LDG.E.U16 R198, desc[UR6][R198.64] ;  /* 0x00000006c6c67981 */ /* 0x000f22000c1e1500 */
[----:B------:R-:W-:-:S02]  /*1d20*/  IADD3 R30, P5, R247, R240, RZ ;  /* 0x000000f0f71e7210 */ /* 0x000fc40007fbe0ff */
[-C--:B------:R-:W-:Y:S01]  /*1d30*/  LEA.HI.X.SX32 R11, R11, R241.reuse, 0x1, P4 ;  /* 0x000000f10b0b7211 */ /* 0x080fe200020f0eff */
[----:B------:R-:W4:Y:S01]  /*1d40*/  LDG.E.U16 R194, desc[UR6][R194.64] ;  /* 0x00000006c2c27981 */ /* 0x000f22000c1e1500 */
[-C--:B------:R-:W-:Y:S01]  /*1d50*/  LEA.HI.X.SX32 R47, R13, R241.reuse, 0x1, P6 ;  /* 0x000000f10d2f7211 */ /* 0x080fe200030f0eff */
[----:B------:R-:W-:Y:S01]  /*1d60*/  IMAD R13, R17, 0x3f, RZ ;  /* 0x0000003f110d7824 */ /* 0x000fe200078e02ff */
[-C--:B------:R-:W-:Y:S01]  /*1d70*/  IADD3 R16, P4, R19, R240.reuse, RZ ;  /* 0x000000f013107210 */ /* 0x080fe20007f9e0ff */
[----:B------:R-:W-:Y:S01]  /*1d80*/  IMAD R19, R17, 0xde, RZ ;  /* 0x000000de11137824 */ /* 0x000fe200078e02ff */
[----:B------:R-:W-:Y:S01]  /*1d90*/  LEA.HI.X.SX32 R31, R31, R241, 0x1, P5 ;  /* 0x000000f11f1f7211 */ /* 0x000fe200028f0eff */
[----:B------:R-:W4:Y:S01]  /*1da0*/  LDG.E.U16 R100, desc[UR6][R100.64] ;  /* 0x0000000664647981 */ /* 0x000f22000c1e1500 */
[-C--:B------:R-:W-:Y:S01]  /*1db0*/  IADD3 R14, P0, R21, R240.reuse, RZ ;  /* 0x000000f0150e7210 */ /* 0x080fe20007f1e0ff */
[----:B------:R-:W-:Y:S01]  /*1dc0*/  IMAD R21, R17, 0xee, RZ ;  /* 0x000000ee11157824 */ /* 0x000fe200078e02ff */
[-C--:B------:R-:W-:Y:S01]  /*1dd0*/  IADD3 R40, P6, R15, R240.reuse, RZ ;  /* 0x000000f00f287210 */ /* 0x080fe20007fde0ff */
[----:B------:R-:W4:Y:S01]  /*1de0*/  LDG.E.U16 R126, desc[UR6][R126.64] ;  /* 0x000000067e7e7981 */ /* 0x000f22000c1e1500 */
[----:B------:R-:W-:-:S02]  /*1df0*/  IADD3 R44, P5, R45, R240, RZ ;  /* 0x000000f02d2c7210 */ /* 0x000fc40007fbe0ff */
[-C--:B------:R-:W-:Y:S01]  /*1e00*/  LEA.HI.X.SX32 R41, R13, R241.reuse, 0x1, P6 ;  /* 0x000000f10d297211 */ /* 0x080fe200030f0eff */
[----:B------:R-:W4:Y:S01]  /*1e10*/  LDG.E.U16 R188, desc[UR6][R188.64] ;  /* 0x00000006bcbc7981 */ /* 0x000f22000c1e1500 */
[-C--:B------:R-:W-:Y:S02]  /*1e20*/  IADD3 R20, P2, R25, R240.reuse, RZ ;  /* 0x000000f019147210 */ /* 0x080fe40007f5e0ff */
[-C--:B------:R-:W-:Y:S01]  /*1e30*/  IADD3 R12, P6, R19, R240.reuse, RZ ;  /* 0x000000f0130c7210 */ /* 0x080fe20007fde0ff */
[----:B------:R-:W4:Y:S01]  /*1e40*/  LDG.E.U16 R186, desc[UR6][R186.64] ;  /* 0x00000006baba7981 */ /* 0x000f22000c1e1500 */
[----:B------:R-:W-:Y:S01]  /*1e50*/  LEA.HI.X.SX32 R45, R15, R241, 0x1, P5 ;  /* 0x000000f10f2d7211 */ /* 0x000fe200028f0eff */
[----:B------:R-:W-:Y:S01]  /*1e60*/  IMAD R25, R17, 0x47, RZ ;  /* 0x0000004711197824 */ /* 0x000fe200078e02ff */
[----:B-1----:R-:W-:Y:S01]  /*1e70*/  IADD3 R240, P5, R21, R240, RZ ;  /* 0x000000f015f07210 */ /* 0x002fe20007fbe0ff */
[----:B------:R-:W4:Y:S01]  /*1e80*/  LDG.E.U16 R184, desc[UR6][R184.64] ;  /* 0x00000006b8b87981 */ /* 0x000f22000c1e1500 */
[----:B------:R-:W-:-:S03]  /*1e90*/  IMAD R21, R17, 0x4f, RZ ;  /* 0x0000004f11157824 */ /* 0x000fc600078e02ff */
        /* <DEDUP_REMOVED lines=10> */
[----:B------:R-:W4:Y:S04]  /*1f40*/  LDG.E.U16 R98, desc[UR6][R98.64] ;  /* 0x0000000662627981 */ /* 0x000f28000c1e1500 */
[----:B------:R-:W4:Y:S04]  /*1f50*/  LDG.E.U16 R134, desc[UR6][R134.64] ;  /* 0x0000000686867981 */ /* 0x000f28000c1e1500 */
[----:B------:R-:W4:Y:S04]  /*1f60*/  LDG.E.U16 R170, desc[UR6][R170.64] ;  /* 0x00000006aaaa7981 */ /* 0x000f28000c1e1500 */
[----:B------:R-:W4:Y:S01]  /*1f70*/  LDG.E.U16 R168, desc[UR6][R168.64] ;  /* 0x00000006a8a87981 */ /* 0x000f22000c1e1500 */
[----:B------:R-:W-:-:S03]  /*1f80*/  LEA.HI.X.SX32 R25, R25, R241, 0x1, P3 ;  /* 0x000000f119197211 */ /* 0x000fc600018f0eff */
        /* <DEDUP_REMOVED lines=12> */
[----:B------:R-:W4:Y:S04]  /*2050*/  LDG.E.U16 R152, desc[UR6][R152.64] ;  /* 0x0000000698987981 */ /* 0x000f28000c1e1500 */
        /* <DEDUP_REMOVED lines=35> */
[----:B------:R0:W4:Y:S04]  /*2290*/  LDG.E.U16 R39, desc[UR6][R22.64] ;  /* 0x0000000616277981 */ /* 0x000128000c1e1500 */
        /* <DEDUP_REMOVED lines=30> */
[----:B------:R2:W4:Y:S04]  /*2480*/  LDG.E.U16 R18, desc[UR6][R18.64] ;  /* 0x0000000612127981 */ /* 0x000528000c1e1500 */
[----:B------:R-:W4:Y:S04]  /*2490*/  LDG.E.U16 R16, desc[UR6][R16.64] ;  /* 0x0000000610107981 */ /* 0x000f28000c1e1500 */
[----:B------:R-:W4:Y:S04]  /*24a0*/  LDG.E.U16 R29, desc[UR6][R14.64] ;  /* 0x000000060e1d7981 */ /* 0x000f28000c1e1500 */
[----:B------:R3:W4:Y:S04]  /*24b0*/  LDG.E.U16 R31, desc[UR6][R12.64] ;  /* 0x000000060c1f7981 */ /* 0x000728000c1e1500 */
[----:B------:R-:W4:Y:S01]  /*24c0*/  LDG.E.U16 R240, desc[UR6][R240.64] ;  /* 0x00000006f0f07981 */ /* 0x000f22000c1e1500 */
[----:B------:R-:W5:Y:S01]  /*24d0*/  S2UR UR5, SR_CgaCtaId ;  /* 0x00000000000579c3 */ /* 0x000f620000008800 */
[C---:B0-----:R-:W-:Y:S01]  /*24e0*/  IMAD.SHL.U32 R22, R0.reuse, 0x2, RZ ;  /* 0x0000000200167824 */ /* 0x041fe200078e00ff */
[----:B------:R-:W-:Y:S01]  /*24f0*/  UMOV UR4, 0x400 ;  /* 0x0000040000047882 */ /* 0x000fe20000000000 */
[----:B------:R-:W-:-:S03]  /*2500*/  LOP3.LUT R23, R0, 0x40, RZ, 0xc0, !PT ;  /* 0x0000004000177812 */ /* 0x000fc600078ec0ff */
[----:B-1----:R-:W-:-:S05]  /*2510*/  LOP3.LUT R20, R22, 0x7e, RZ, 0xc0, !PT ;  /* 0x0000007e16147812 */ /* 0x002fca00078ec0ff */
[----:B--2---:R-:W-:Y:S02]  /*2520*/  IMAD R19, R23, 0x100, R20 ;  /* 0x0000010017137824 */ /* 0x004fe400078e0214 */
[----:B------:R-:W-:Y:S01]  /*2530*/  VIADD R250, R7, 0x80 ;  /* 0x0000008007fa7836 */ /* 0x000fe20000000000 */
[----:B-----5:R-:W-:Y:S02]  /*2540*/  ULEA UR4, UR5, UR4, 0x18 ;  /* 0x0000000405047291 */ /* 0x020fe4000f8ec03f */
[----:B---3--:R-:W-:-:S07]  /*2550*/  LOP3.LUT R13, R19, 0x10, RZ, 0x3c, !PT ;  /* 0x00000010130d7812 */ /* 0x008fce00078e3cff */
[----:B------:R0:W-:Y:S01]  /*2560*/  STS.U16 [R19+UR4+0x1000], R3 ;  /* 0x0010000313007988 */ /* 0x0001e20008000404 */
[----:B------:R-:W-:-:S03]  /*2570*/  ISETP.GE.AND P0, PT, R250, 0x1, PT ;  /* 0x00000001fa00780c */ /* 0x000fc60003f06270 */
[----:B------:R-:W-:Y:S01]  /*2580*/  STS.U16 [R19+UR4+0x400], R6 ;  /* 0x0004000613007988 */ /* 0x000fe20008000404 */
[----:B0-----:R-:W-:-:S03]  /*2590*/  LOP3.LUT R3, R19, 0x20, RZ, 0x3c, !PT ;  /* 0x0000002013037812 */ /* 0x001fc600078e3cff */
[----:B------:R-:W-:Y:S04]  /*25a0*/  STS.U16 [R19+UR4+0x800], R4 ;  /* 0x0008000413007988 */ /* 0x000fe80008000404 */
[----:B----4-:R-:W-:Y:S04]  /*25b0*/  STS.U16 [R19+UR4], R2 ;  /* 0x0000000213007988 */ /* 0x010fe80008000404 */
[----:B------:R0:W-:Y:S04]  /*25c0*/  STS.U16 [R19+UR4+0x2000], R5 ;  /* 0x0020000513007988 */ /* 0x0001e80008000404 */
[----:B------:R-:W-:Y:S04]  /*25d0*/  STS.U16 [R19+UR4+0x2400], R246 ;  /* 0x002400f613007988 */ /* 0x000fe80008000404 */
[----:B------:R-:W-:Y:S01]  /*25e0*/  STS.U16 [R19+UR4+0x1400], R245 ;  /* 0x001400f513007988 */ /* 0x000fe20008000404 */
[----:B0-----:R-:W-:-:S03]  /*25f0*/  LOP3.LUT R5, R19, 0x30, RZ, 0x3c, !PT ;  /* 0x0000003013057812 */ /* 0x001fc600078e3cff */
[----:B------:R-:W-:Y:S04]  /*2600*/  STS.U16 [R19+UR4+0x2800], R244 ;  /* 0x002800f413007988 */ /* 0x000fe80008000404 */
        /* <DEDUP_REMOVED lines=39> */
[----:B------:R0:W-:Y:S04]  /*2880*/  STS.U16 [R3+UR4+0x3d00], R168 ;  /* 0x003d00a803007988 */ /* 0x0001e80008000404 */
        /* <DEDUP_REMOVED lines=35> */
[----:B0-----:R-:W-:-:S02]  /*2ac0*/  LOP3.LUT R3, R19, 0x60, RZ, 0x3c, !PT ;  /* 0x0000006013037812 */ /* 0x001fc400078e3cff */
[----:B------:R-:W-:Y:S01]  /*2ad0*/  LOP3.LUT R19, R19, 0x70, RZ, 0x3c, !PT ;  /* 0x0000007013137812 */ /* 0x000fe200078e3cff */
        /* <DEDUP_REMOVED lines=30> */
[----:B------:R-:W-:Y:S01]  /*2cc0*/  STS.U16 [R3+UR4+0x3f00], R44 ;  /* 0x003f002c03007988 */ /* 0x000fe20008000404 */
[----:B------:R-:W-:-:S03]  /*2cd0*/  IMAD.MOV.U32 R10, RZ, RZ, 0x3f800000 ;  /* 0x3f800000ff0a7424 */ /* 0x000fc600078e00ff */
[----:B------:R-:W-:Y:S01]  /*2ce0*/  STS.U16 [R19+UR4+0x380], R102 ;  /* 0x0003806613007988 */ /* 0x000fe20008000404 */
[----:B------:R-:W-:-:S03]  /*2cf0*/  MOV R14, 0xff800000 ;  /* 0xff800000000e7802 */ /* 0x000fc60000000f00 */
[----:B------:R0:W-:Y:S01]  /*2d00*/  STS.U16 [R19+UR4+0x780], R88 ;  /* 0x0007805813007988 */ /* 0x0001e20008000404 */
[----:B------:R-:W-:-:S03]  /*2d10*/  IMAD.MOV.U32 R161, RZ, RZ, -0x800000 ;  /* 0xff800000ffa17424 */ /* 0x000fc600078e00ff */
[----:B------:R-:W-:Y:S01]  /*2d20*/  STS.U16 [R19+UR4+0xb80], R60 ;  /* 0x000b803c13007988 */ /* 0x000fe20008000404 */
[----:B------:R-:W-:-:S03]  /*2d30*/  IMAD.MOV.U32 R163, RZ, RZ, -0x800000 ;  /* 0xff800000ffa37424 */ /* 0x000fc600078e00ff */
[----:B------:R-:W-:Y:S01]  /*2d40*/  STS.U16 [R19+UR4+0xf80], R56 ;  /* 0x000f803813007988 */ /* 0x000fe20008000404 */
[----:B------:R-:W-:-:S03]  /*2d50*/  IMAD.MOV.U32 R15, RZ, RZ, -0x800000 ;  /* 0xff800000ff0f7424 */ /* 0x000fc600078e00ff */
[----:B------:R-:W-:Y:S01]  /*2d60*/  STS.U16 [R19+UR4+0x1380], R54 ;  /* 0x0013803613007988 */ /* 0x000fe20008000404 */
[----:B------:R-:W-:-:S03]  /*2d70*/  IMAD.MOV.U32 R12, RZ, RZ, 0x3f800000 ;  /* 0x3f800000ff0c7424 */ /* 0x000fc600078e00ff */
[----:B------:R-:W-:Y:S01]  /*2d80*/  STS.U16 [R19+UR4+0x1780], R50 ;  /* 0x0017803213007988 */ /* 0x000fe20008000404 */
[----:B------:R-:W-:-:S03]  /*2d90*/  IMAD.MOV.U32 R13, RZ, RZ, 0x3f800000 ;  /* 0x3f800000ff0d7424 */ /* 0x000fc600078e00ff */
[----:B------:R1:W-:Y:S01]  /*2da0*/  STS.U16 [R19+UR4+0x1b80], R11 ;  /* 0x001b800b13007988 */ /* 0x0003e20008000404 */
[----:B0-----:R-:W-:-:S03]  /*2db0*/  CS2R R88, SRZ ;  /* 0x0000000000587805 */ /* 0x001fc6000001ff00 */
[----:B------:R-:W-:Y:S01]  /*2dc0*/  STS.U16 [R19+UR4+0x1f80], R40 ;  /* 0x001f802813007988 */ /* 0x000fe20008000404 */
[----:B------:R-:W-:-:S03]  /*2dd0*/  CS2R R90, SRZ ;  /* 0x00000000005a7805 */ /* 0x000fc6000001ff00 */
[----:B------:R-:W-:Y:S01]  /*2de0*/  STS.U16 [R19+UR4+0x3f80], R32 ;  /* 0x003f802013007988 */ /* 0x000fe20008000404 */
[----:B------:R-:W-:-:S03]  /*2df0*/  CS2R R92, SRZ ;  /* 0x00000000005c7805 */ /* 0x000fc6000001ff00 */
[----:B------:R0:W-:Y:S01]  /*2e00*/  STS.U16 [R19+UR4+0x2380], R24 ;  /* 0x0023801813007988 */ /* 0x0001e20008000404 */
[----:B-1----:R-:W-:-:S03]  /*2e10*/  MOV R11, 0x3f800000 ;  /* 0x3f800000000b7802 */ /* 0x002fc60000000f00 */
[----:B------:R-:W-:Y:S01]  /*2e20*/  STS.U16 [R19+UR4+0x2780], R21 ;  /* 0x0027801513007988 */ /* 0x000fe20008000404 */
[----:B------:R-:W-:-:S03]  /*2e30*/  CS2R R94, SRZ ;  /* 0x00000000005e7805 */ /* 0x000fc6000001ff00 */
[----:B------:R-:W-:Y:S01]  /*2e40*/  STS.U16 [R19+UR4+0x2b80], R18 ;  /* 0x002b801213007988 */ /* 0x000fe20008000404 */
[----:B------:R-:W-:-:S03]  /*2e50*/  CS2R R96, SRZ ;  /* 0x0000000000607805 */ /* 0x000fc6000001ff00 */
[----:B------:R-:W-:Y:S01]  /*2e60*/  STS.U16 [R19+UR4+0x2f80], R16 ;  /* 0x002f801013007988 */ /* 0x000fe20008000404 */
[----:B------:R-:W-:-:S03]  /*2e70*/  CS2R R98, SRZ ;  /* 0x0000000000627805 */ /* 0x000fc6000001ff00 */
[----:B------:R1:W-:Y:S01]  /*2e80*/  STS.U16 [R19+UR4+0x3380], R29 ;  /* 0x0033801d13007988 */ /* 0x0003e20008000404 */
[----:B------:R-:W-:-:S03]  /*2e90*/  CS2R R100, SRZ ;  /* 0x0000000000647805 */ /* 0x000fc6000001ff00 */
[----:B------:R2:W-:Y:S01]  /*2ea0*/  STS.U16 [R19+UR4+0x3780], R31 ;  /* 0x0037801f13007988 */ /* 0x0005e20008000404 */
[----:B------:R-:W-:-:S03]  /*2eb0*/  CS2R R102, SRZ ;  /* 0x0000000000667805 */ /* 0x000fc6000001ff00 */
[----:B------:R3:W-:Y:S01]  /*2ec0*/  STS.U16 [R19+UR4+0x3b80], R240 ;  /* 0x003b80f013007988 */ /* 0x0007e20008000404 */
[----:B------:R-:W-:Y:S02]  /*2ed0*/  CS2R R104, SRZ ;  /* 0x0000000000687805 */ /* 0x000fe4000001ff00 */
[----:B------:R-:W-:Y:S02]  /*2ee0*/  CS2R R106, SRZ ;  /* 0x00000000006a7805 */ /* 0x000fe4000001ff00 */
[----:B------:R-:W-:Y:S02]  /*2ef0*/  CS2R R108, SRZ ;  /* 0x00000000006c7805 */ /* 0x000fe4000001ff00 */
[----:B------:R-:W-:Y:S02]  /*2f00*/  CS2R R110, SRZ ;  /* 0x00000000006e7805 */ /* 0x000fe4000001ff00 */
[----:B------:R-:W-:Y:S02]  /*2f10*/  CS2R R112, SRZ ;  /* 0x0000000000707805 */ /* 0x000fe4000001ff00 */
[----:B------:R-:W-:-:S02]  /*2f20*/  CS2R R114, SRZ ;  /* 0x0000000000727805 */ /* 0x000fc4000001ff00 */
        /* <DEDUP_REMOVED lines=18> */
[----:B0-----:R-:W-:Y:S02]  /*3050*/  CS2R R24, SRZ ;  /* 0x0000000000187805 */ /* 0x001fe4000001ff00 */
[----:B------:R-:W-:Y:S02]  /*3060*/  CS2R R26, SRZ ;  /* 0x00000000001a7805 */ /* 0x000fe4000001ff00 */
[----:B-1----:R-:W-:Y:S02]  /*3070*/  CS2R R28, SRZ ;  /* 0x00000000001c7805 */ /* 0x002fe4000001ff00 */
[----:B--2---:R-:W-:Y:S02]  /*3080*/  CS2R R30, SRZ ;  /* 0x00000000001e7805 */ /* 0x004fe4000001ff00 */
        /* <DEDUP_REMOVED lines=28> */
[C---:B------:R-:W-:Y:S02]  /*3250*/  LOP3.LUT R2, R0.reuse, 0x7f, RZ, 0xc0, !PT ;  /* 0x0000007f00027812 */ /* 0x040fe400078ec0ff */
[C---:B------:R-:W-:Y:S02]  /*3260*/  LOP3.LUT R3, R0.reuse, 0x60, RZ, 0xc0, !PT ;  /* 0x0000006000037812 */ /* 0x040fe400078ec0ff */
[----:B------:R-:W-:Y:S01]  /*3270*/  LOP3.LUT R4, R0, 0xf, RZ, 0xc0, !PT ;  /* 0x0000000f00047812 */ /* 0x000fe200078ec0ff */
[----:B---3--:R-:W-:Y:S06]  /*3280*/  @!P0 BRA `(.L_x_0) ;  /* 0x0000003000208947 */ /* 0x008fec0003800000 */
[----:B------:R-:W0:Y:S01]  /*3290*/  LDC R17, c[0x0][0x268] ;  /* 0x00009a00ff117b82 */ /* 0x000e220000000800 */
[--C-:B------:R-:W-:Y:S01]  /*32a0*/  SHF.R.U32.HI R5, RZ, 0x4, R0.reuse ;  /* 0x00000004ff057819 */ /* 0x100fe20000011600 */
[----:B------:R-:W-:Y:S01]  /*32b0*/  ULDC UR5, c[0x0][0x258] ;  /* 0x0000960000057ab9 */ /* 0x000fe20000000800 */
[----:B------:R-:W-:Y:S01]  /*32c0*/  SHF.R.U32.HI R14, RZ, 0x1, R3 ;  /* 0x00000001ff0e7819 */ /* 0x000fe20000011603 */
[----:B------:R-:W-:Y:S01]  /*32d0*/  IMAD R2, R2, UR5, RZ ;  /* 0x0000000502027c24 */ /* 0x000fe2000f8e02ff */
[----:B------:R-:W-:Y:S01]  /*32e0*/  SGXT.U32 R5, R5, 0x3 ;  /* 0x000000030505781a */ /* 0x000fe20000000000 */
[----:B------:R-:W-:Y:S01]  /*32f0*/  ULDC.64 UR8, c[0x0][0x218] ;  /* 0x0000860000087ab9 */ /* 0x000fe20000000a00 */
[----:B------:R-:W-:Y:S01]  /*3300*/  SHF.R.U32.HI R15, RZ, 0x2, R0 ;  /* 0x00000002ff0f7819 */ /* 0x000fe20000011600 */
[----:B------:R-:W1:Y:S01]  /*3310*/  LDC.64 R226, c[0x0][0x250] ;  /* 0x00009400ffe27b82 */ /* 0x000e620000000a00 */
[C---:B------:R-:W-:Y:S01]  /*3320*/  SHF.L.U32 R225, R2.reuse, 0x1, RZ ;  /* 0x0000000102e17819 */ /* 0x040fe200000006ff */
[----:B------:R-:W-:Y:S01]  /*3330*/  IMAD.HI R3, R2, 0x2, RZ ;  /* 0x0000000202037827 */ /* 0x000fe200078e02ff */
[----:B------:R-:W-:Y:S01]  /*3340*/  ULDC.64 UR10, c[0x0][0x220] ;  /* 0x00008800000a7ab9 */ /* 0x000fe20000000a00 */
[----:B------:R-:W-:Y:S01]  /*3350*/  SGXT.U32 R15, R15, 0x3 ;  /* 0x000000030f0f781a */ /* 0x000fe20000000000 */
[----:B------:R-:W-:Y:S01]  /*3360*/  USHF.R.U32.HI UR36, URZ, 0x4, UR4 ;  /* 0x000000043f247899 */ /* 0x000fe20008011604 */
[C---:B------:R-:W-:Y:S01]  /*3370*/  ISETP.NE.U32.AND P0, PT, R23.reuse, RZ, PT ;  /* 0x000000ff1700720c */ /* 0x040fe20003f05070 */
[----:B------:R-:W-:Y:S01]  /*3380*/  IMAD R8, R23, 0x20, R20 ;  /* 0x0000002017087824 */ /* 0x000fe200078e0214 */
[----:B------:R-:W2:Y:S01]  /*3390*/  LDC.64 R244, c[0x0][0x260] ;  /* 0x00009800fff47b82 */ /* 0x000ea20000000a00 */
[----:B------:R-:W-:Y:S01]  /*33a0*/  LOP3.LUT R7, R7, R14, R15, 0xfe, !PT ;  /* 0x0000000e07077212 */ /* 0x000fe200078efe0f */
[----:B------:R-:W-:Y:S01]  /*33b0*/  USGXT.U32 UR36, UR36, 0xe ;  /* 0x0000000e2424789a */ /* 0x000fe20008000000 */
[----:B------:R-:W-:Y:S01]  /*33c0*/  CS2R R88, SRZ ;  /* 0x0000000000587805 */ /* 0x000fe2000001ff00 */
[----:B------:R-:W-:Y:S01]  /*33d0*/  UMOV UR5, URZ ;  /* 0x0000003f00057c82 */ /* 0x000fe20008000000 */
[C---:B------:R-:W-:Y:S01]  /*33e0*/  LOP3.LUT R14, R8.reuse, 0x10, RZ, 0x3c, !PT ;  /* 0x00000010080e7812 */ /* 0x040fe200078e3cff */
[----:B------:R-:W-:Y:S01]  /*33f0*/  UMOV UR43, 0xc0000010 ;  /* 0xc0000010002b7882 */ /* 0x000fe20000000000 */
[C---:B------:R-:W-:Y:S01]  /*3400*/  LOP3.LUT R16, R8.reuse, 0x20, RZ, 0x3c, !PT ;  /* 0x0000002008107812 */ /* 0x040fe200078e3cff */
[----:B------:R-:W3:Y:S01]  /*3410*/  S2UR UR12, SR_CTAID.Y ;  /* 0x00000000000c79c3 */ /* 0x000ee20000002600 */
[----:B0-----:R-:W-:Y:S01]  /*3420*/  IMAD R6, R5, R17, RZ ;  /* 0x0000001105067224 */ /* 0x001fe200078e02ff */
[----:B------:R-:W-:-:S02]  /*3430*/  LOP3.LUT R14, R8, 0x40, RZ, 0x3c, !PT ;  /* 0x00000040080e7812 */ /* 0x000fc400078e3cff */
[----:B------:R-:W-:Y:S02]  /*3440*/  CS2R R90, SRZ ;  /* 0x00000000005a7805 */ /* 0x000fe4000001ff00 */
[C---:B------:R-:W-:Y:S01]  /*3450*/  LOP3.LUT R16, R8.reuse, 0x50, RZ, 0x3c, !PT ;  /* 0x0000005008107812 */ /* 0x040fe200078e3cff */
[----:B------:R-:W-:Y:S01]  /*3460*/  IMAD R10, R17, 0x8, R6 ;  /* 0x00000008110a7824 */ /* 0x000fe200078e0206 */
[----:B------:R-:W-:Y:S02]  /*3470*/  LOP3.LUT R14, R8, 0x70, RZ, 0x3c, !PT ;  /* 0x00000070080e7812 */ /* 0x000fe400078e3cff */
[----:B------:R-:W-:Y:S01]  /*3480*/  CS2R R92, SRZ ;  /* 0x00000000005c7805 */ /* 0x000fe2000001ff00 */
[----:B-1----:R-:W-:Y:S01]  /*3490*/  IMAD R159, R227, 0xa, RZ ;  /* 0x0000000ae39f7824 */ /* 0x002fe200078e02ff */
[----:B------:R-:W-:Y:S02]  /*34a0*/  CS2R R94, SRZ ;  /* 0x00000000005e7805 */ /* 0x000fe4000001ff00 */
[----:B------:R-:W-:Y:S01]  /*34b0*/  LEA R11, R17, R10, 0x3 ;  /* 0x0000000a110b7211 */ /* 0x000fe200078e18ff */
[C---:B------:R-:W-:Y:S01]  /*34c0*/  IMAD R189, R227.reuse, 0x14, RZ ;  /* 0x00000014e3bd7824 */ /* 0x040fe200078e02ff */
[----:B------:R-:W-:Y:S01]  /*34d0*/  CS2R R96, SRZ ;  /* 0x0000000000607805 */ /* 0x000fe2000001ff00 */
[----:B------:R-:W-:Y:S01]  /*34e0*/  IMAD R191, R227, 0x12, RZ ;  /* 0x00000012e3bf7824 */ /* 0x000fe200078e02ff */
[----:B------:R-:W-:Y:S01]  /*34f0*/  CS2R R98, SRZ ;  /* 0x0000000000627805 */ /* 0x000fe2000001ff00 */
[C---:B------:R-:W-:Y:S01]  /*3500*/  IMAD R12, R17.reuse, 0x8, R11 ;  /* 0x00000008110c7824 */ /* 0x040fe200078e020b */
[----:B------:R-:W-:Y:S01]  /*3510*/  CS2R R100, SRZ ;  /* 0x0000000000647805 */ /* 0x000fe2000001ff00 */
[----:B--2---:R-:W-:Y:S01]  /*3520*/  IMAD R4, R4, R245, RZ ;  /* 0x000000f504047224 */ /* 0x004fe200078e02ff */
[----:B------:R-:W-:Y:S01]  /*3530*/  CS2R R102, SRZ ;  /* 0x0000000000667805 */ /* 0x000fe2000001ff00 */
[----:B------:R-:W-:Y:S01]  /*3540*/  IMAD R2, R17, 0x8, R12 ;  /* 0x0000000811027824 */ /* 0x000fe200078e020c */
[----:B------:R-:W-:Y:S01]  /*3550*/  CS2R R104, SRZ ;  /* 0x0000000000687805 */ /* 0x000fe2000001ff00 */
[C---:B------:R-:W-:Y:S01]  /*3560*/  IMAD.HI R9, R4.reuse, 0x2, RZ ;  /* 0x0000000204097827 */ /* 0x040fe200078e02ff */
[----:B------:R-:W-:-:S02]  /*3570*/  SHF.L.U32 R5, R4, 0x1, RZ ;  /* 0x0000000104057819 */ /* 0x000fc400000006ff */
[----:B------:R-:W-:Y:S02]  /*3580*/  CS2R R106, SRZ ;  /* 0x00000000006a7805 */ /* 0x000fe4000001ff00 */
[----:B------:R-:W-:Y:S01]  /*3590*/  CS2R R108, SRZ ;  /* 0x00000000006c7805 */ /* 0x000fe2000001ff00 */
[----:B---3--:R-:W-:Y:S01]  /*35a0*/  IMAD R226, R226, UR12, RZ ;  /* 0x0000000ce2e27c24 */ /* 0x008fe2000f8e02ff */
[----:B------:R-:W-:Y:S01]  /*35b0*/  CS2R R110, SRZ ;  /* 0x00000000006e7805 */ /* 0x000fe2000001ff00 */
[----:B------:R-:W-:Y:S01]  /*35c0*/  IMAD R244, R244, UR12, RZ ;  /* 0x0000000cf4f47c24 */ /* 0x000fe2000f8e02ff */
[----:B------:R-:W-:Y:S01]  /*35d0*/  CS2R R112, SRZ ;  /* 0x0000000000707805 */ /* 0x000fe2000001ff00 */
[----:B------:R-:W-:Y:S01]  /*35e0*/  IMAD.SHL.U32 R224, R226, 0x2, RZ ;  /* 0x00000002e2e07824 */ /* 0x000fe200078e00ff */
[----:B------:R-:W-:Y:S01]  /*35f0*/  CS2R R114, SRZ ;  /* 0x0000000000727805 */ /* 0x000fe2000001ff00 */
[----:B------:R-:W-:Y:S01]  /*3600*/  IMAD.SHL.U32 R0, R244, 0x2, RZ ;  /* 0x00000002f4007824 */ /* 0x000fe200078e00ff */
[----:B------:R-:W-:Y:S01]  /*3610*/  CS2R R116, SRZ ;  /* 0x0000000000747805 */ /* 0x000fe2000001ff00 */
[----:B------:R-:W-:Y:S01]  /*3620*/  IMAD R13, R17, 0x8, R2 ;  /* 0x00000008110d7824 */ /* 0x000fe200078e0202 */
[----:B------:R-:W-:Y:S01]  /*3630*/  IADD3 R224, P1, P2, R225, UR8, R224 ;  /* 0x00000008e1e07c10 */ /* 0x000fe2000fa3e0e0 */
[----:B------:R-:W-:Y:S01]  /*3640*/  IMAD.HI R226, R226, 0x2, RZ ;  /* 0x00000002e2e27827 */ /* 0x000fe200078e02ff */
[----:B------:R-:W-:Y:S01]  /*3650*/  IADD3 R193, P3, P4, R5, UR10, R0 ;  /* 0x0000000a05c17c10 */ /* 0x000fe2000fc7e000 */
[----:B------:R-:W-:Y:S01]  /*3660*/  UIADD3 UR10, UP0, UR36, 0x80, URZ ;  /* 0x00000080240a7890 */ /* 0x000fe2000ff1e03f */
[----:B------:R-:W-:Y:S01]  /*3670*/  IADD3 R188, P5, R189, R224, RZ ;  /* 0x000000e0bdbc7210 */ /* 0x000fe20007fbe0ff */
[----:B------:R-:W-:Y:S01]  /*3680*/  IMAD R0, R17, 0x8, R13 ;  /* 0x0000000811007824 */ /* 0x000fe200078e020d */
[----:B------:R-:W-:Y:S01]  /*3690*/  IADD3.X R225, R3, UR9, R226, P1, P2 ;  /* 0x0000000903e17c10 */ /* 0x000fe20008fe44e2 */
[----:B------:R-:W-:Y:S01]  /*36a0*/  IMAD.HI R244, R244, 0x2, RZ ;  /* 0x00000002f4f47827 */ /* 0x000fe200078e02ff */
[-C--:B------:R-:W-:Y:S01]  /*36b0*/  LEA R222, P1, R6, R193.reuse, 0x1 ;  /* 0x000000c106de7211 */ /* 0x080fe200078208ff */
[----:B------:R-:W-:Y:S01]  /*36c0*/  UIADD3 UR9, UR4, 0x8000, URZ ;  /* 0x0000800004097890 */ /* 0x000fe2000fffe03f */
[-C--:B------:R-:W-:Y:S01]  /*36d0*/  LEA R220, P2, R10, R193.reuse, 0x1 ;  /* 0x000000c10adc7211 */ /* 0x080fe200078408ff */
[----:B------:R-:W-:Y:S01]  /*36e0*/  IMAD R3, R17, 0x8, R0 ;  /* 0x0000000811037824 */ /* 0x000fe200078e0200 */
[----:B------:R-:W-:Y:S01]  /*36f0*/  IADD3.X R15, R9, UR11, R244, P3, P4 ;  /* 0x0000000b090f7c10 */ /* 0x000fe20009fe84f4 */
[----:B------:R-:W-:Y:S01]  /*3700*/  IMAD R21, R227, 0x5, RZ ;  /* 0x00000005e3157824 */ /* 0x000fe200078e02ff */
[----:B------:R-:W-:Y:S01]  /*3710*/  LEA R218, P3, R11, R193, 0x1 ;  /* 0x000000c10bda7211 */ /* 0x000fe200078608ff */
[----:B------:R-:W-:Y:S01]  /*3720*/  IMAD R185, R227, 0x18, RZ ;  /* 0x00000018e3b97824 */ /* 0x000fe200078e02ff */
[----:B------:R-:W-:Y:S01]  /*3730*/  LEA R4, R17, R3, 0x3 ;  /* 0x0000000311047211 */ /* 0x000fe200078e18ff */
[----:B------:R-:W-:Y:S01]  /*3740*/  USHF.R.U32.HI UR9, URZ, 0x4, UR9 ;  /* 0x000000043f097899 */ /* 0x000fe20008011609 */
[-C--:B------:R-:W-:Y:S01]  /*3750*/  LEA.HI.X.SX32 R223, R6, R15.reuse, 0x1, P1 ;  /* 0x0000000f06df7211 */ /* 0x080fe200008f0eff */
[----:B------:R-:W-:Y:S01]  /*3760*/  IMAD R187, R227, 0x16, RZ ;  /* 0x00000016e3bb7824 */ /* 0x000fe200078e02ff */
[----:B------:R-:W-:Y:S01]  /*3770*/  LEA.HI.X.SX32 R221, R10, R15, 0x1, P2 ;  /* 0x0000000f0add7211 */ /* 0x000fe200010f0eff */
[----:B------:R-:W-:Y:S01]  /*3780*/  IMAD R5, R17, 0x8, R4 ;  /* 0x0000000811057824 */ /* 0x000fe200078e0204 */
[-C--:B------:R-:W-:Y:S01]  /*3790*/  LEA R214, P2, R2, R193.reuse, 0x1 ;  /* 0x000000c102d67211 */ /* 0x080fe200078408ff */
[----:B------:R-:W-:Y:S01]  /*37a0*/  IMAD R23, R227, 0x6, RZ ;  /* 0x00000006e3177824 */ /* 0x000fe200078e02ff */
[----:B------:R-:W-:Y:S01]  /*37b0*/  LEA R216, P1, R12, R193, 0x1 ;  /* 0x000000c10cd87211 */ /* 0x000fe200078208ff */
[----:B------:R-:W-:Y:S01]  /*37c0*/  IMAD R6, R17, 0x8, R5 ;  /* 0x0000000811067824 */ /* 0x000fe200078e0205 */
[-C--:B------:R-:W-:Y:S01]  /*37d0*/  LEA.HI.X.SX32 R215, R2, R15.reuse, 0x1, P2 ;  /* 0x0000000f02d77211 */ /* 0x080fe200010f0eff */
[----:B------:R-:W-:Y:S01]  /*37e0*/  IMAD R163, R227, 0xc, RZ ;  /* 0x0000000ce3a37824 */ /* 0x000fe200078e02ff */
[-C--:B------:R-:W-:Y:S01]  /*37f0*/  LEA.HI.X.SX32 R219, R11, R15.reuse, 0x1, P3 ;  /* 0x0000000f0bdb7211 */ /* 0x080fe200018f0eff */
[----:B------:R-:W-:Y:S01]  /*3800*/  IMAD R183, R227, 0x1a, RZ ;  /* 0x0000001ae3b77824 */ /* 0x000fe200078e02ff */
[----:B------:R-:W-:Y:S01]  /*3810*/  LEA R2, R17, R6, 0x3 ;  /* 0x0000000611027211 */ /* 0x000fe200078e18ff */
[C---:B------:R-:W-:Y:S01]  /*3820*/  IMAD R157, R227.reuse, 0x9, RZ ;  /* 0x00000009e39d7824 */ /* 0x040fe200078e02ff */
[----:B------:R-:W-:Y:S01]  /*3830*/  LEA.HI.X.SX32 R217, R12, R15, 0x1, P1 ;  /* 0x0000000f0cd97211 */ /* 0x000fe200008f0eff */
[----:B------:R-:W-:Y:S01]  /*3840*/  IMAD R161, R227, 0xb, RZ ;  /* 0x0000000be3a17824 */ /* 0x000fe200078e02ff */
[-C--:B------:R-:W-:Y:S01]  /*3850*/  LEA R212, P3, R13, R193.reuse, 0x1 ;  /* 0x000000c10dd47211 */ /* 0x080fe200078608ff */
[----:B------:R-:W-:Y:S01]  /*3860*/  IMAD R9, R17, 0x8, R2 ;  /* 0x0000000811097824 */ /* 0x000fe200078e0202 */
[C---:B------:R-:W-:Y:S01]  /*3870*/  LEA R210, P1, R0.reuse, R193, 0x1 ;  /* 0x000000c100d27211 */ /* 0x040fe200078208ff */
[----:B------:R-:W-:Y:S01]  /*3880*/  IMAD R165, R227, 0xd, RZ ;  /* 0x0000000de3a57824 */ /* 0x000fe200078e02ff */
[-C--:B------:R-:W-:Y:S01]  /*3890*/  LEA.HI.X.SX32 R213, R13, R15.reuse, 0x1, P3 ;  /* 0x0000000f0dd57211 */ /* 0x080fe200018f0eff */
[----:B------:R-:W-:Y:S01]  /*38a0*/  IMAD R177, R227, 0x1e, RZ ;  /* 0x0000001ee3b17824 */ /* 0x000fe200078e02ff */
[----:B------:R-:W-:Y:S01]  /*38b0*/  LEA.HI.X.SX32 R211, R0, R15, 0x1, P1 ;  /* 0x0000000f00d37211 */ /* 0x000fe200008f0eff */
[----:B------:R-:W-:Y:S01]  /*38c0*/  IMAD R0, R17, 0x8, R9 ;  /* 0x0000000811007824 */ /* 0x000fe200078e0209 */
[-C--:B------:R-:W-:Y:S01]  /*38d0*/  LEA R208, P2, R3, R193.reuse, 0x1 ;  /* 0x000000c103d07211 */ /* 0x080fe200078408ff */
[----:B------:R-:W-:Y:S01]  /*38e0*/  USGXT.U32 UR38, UR9, 0xe ;  /* 0x0000000e0926789a */ /* 0x000fe20008000000 */
[C---:B------:R-:W-:Y:S01]  /*38f0*/  LEA R206, P3, R4.reuse, R193, 0x1 ;  /* 0x000000c104ce7211 */ /* 0x040fe200078608ff */
[----:B------:R-:W-:Y:S01]  /*3900*/  IMAD R167, R227, 0xe, RZ ;  /* 0x0000000ee3a77824 */ /* 0x000fe200078e02ff */
[-C--:B------:R-:W-:Y:S01]  /*3910*/  LEA.HI.X.SX32 R209, R3, R15.reuse, 0x1, P2 ;  /* 0x0000000f03d17211 */ /* 0x080fe200010f0eff */
[C---:B------:R-:W-:Y:S01]  /*3920*/  IMAD R181, R227.reuse, 0x1c, RZ ;  /* 0x0000001ce3b57824 */ /* 0x040fe200078e02ff */
[----:B------:R-:W-:Y:S01]  /*3930*/  LEA.HI.X.SX32 R207, R4, R15, 0x1, P3 ;  /* 0x0000000f04cf7211 */ /* 0x000fe200018f0eff */
[----:B------:R-:W-:Y:S01]  /*3940*/  UIADD3.X UR9, UR5, 0x40000040, URZ, UP0, !UPT ;  /* 0x4000004005097890 */ /* 0x000fe200087fe43f */
[C---:B------:R-:W-:Y:S01]  /*3950*/  LEA R200, P3, R2.reuse, R193, 0x1 ;  /* 0x000000c102c87211 */ /* 0x040fe200078608ff */
[----:B------:R-:W-:Y:S01]  /*3960*/  IMAD R169, R227, 0xf, RZ ;  /* 0x0000000fe3a97824 */ /* 0x000fe200078e02ff */
[----:B------:R-:W-:Y:S01]  /*3970*/  LEA R3, R17, R0, 0x3 ;  /* 0x0000000011037211 */ /* 0x000fe200078e18ff */
[----:B------:R-:W-:Y:S01]  /*3980*/  IMAD.SHL.U32 R19, R227, 0x4, RZ ;  /* 0x00000004e3137824 */ /* 0x000fe200078e00ff */
[----:B------:R-:W-:Y:S01]  /*3990*/  LEA.HI.X.SX32 R201, R2, R15, 0x1, P3 ;  /* 0x0000000f02c97211 */ /* 0x000fe200018f0eff */
[----:B------:R-:W-:Y:S01]  /*39a0*/  UIADD3 UR5, UP0, UR38, 0x2, URZ ;  /* 0x0000000226057890 */ /* 0x000fe2000ff1e03f */
[-C--:B------:R-:W-:Y:S01]  /*39b0*/  LEA R204, P1, R5, R193.reuse, 0x1 ;  /* 0x000000c105cc7211 */ /* 0x080fe200078208ff */
[----:B------:R-:W-:Y:S01]  /*39c0*/  IMAD R2, R17, 0x8, R3 ;  /* 0x0000000811027824 */ /* 0x000fe200078e0203 */
[C---:B------:R-:W-:Y:S01]  /*39d0*/  LEA R202, P2, R6.reuse, R193, 0x1 ;  /* 0x000000c106ca7211 */ /* 0x040fe200078408ff */
[----:B------:R-:W-:Y:S01]  /*39e0*/  IMAD R17, R227, 0x3, RZ ;  /* 0x00000003e3117824 */ /* 0x000fe200078e02ff */
[-C--:B------:R-:W-:Y:S01]  /*39f0*/  LEA.HI.X.SX32 R205, R5, R15.reuse, 0x1, P1 ;  /* 0x0000000f05cd7211 */ /* 0x080fe200008f0eff */
[C---:B------:R-:W-:Y:S01]  /*3a00*/  IMAD R153, R227.reuse, 0x7, RZ ;  /* 0x00000007e3997824 */ /* 0x040fe200078e02ff */
[----:B------:R-:W-:Y:S01]  /*3a10*/  LEA.HI.X.SX32 R203, R6, R15, 0x1, P2 ;  /* 0x0000000f06cb7211 */ /* 0x000fe200010f0eff */
[----:B------:R-:W-:Y:S01]  /*3a20*/  IMAD.SHL.U32 R155, R227, 0x8, RZ ;  /* 0x00000008e39b7824 */ /* 0x000fe200078e00ff */
[-C--:B------:R-:W-:Y:S01]  /*3a30*/  LEA R198, P1, R9, R193.reuse, 0x1 ;  /* 0x000000c109c67211 */ /* 0x080fe200078208ff */
[----:B------:R-:W-:Y:S01]  /*3a40*/  UMOV UR8, URZ ;  /* 0x0000003f00087c82 */ /* 0x000fe20008000000 */
[-C--:B------:R-:W-:Y:S01]  /*3a50*/  LEA R196, P2, R0, R193.reuse, 0x1 ;  /* 0x000000c100c47211 */ /* 0x080fe200078408ff */
[----:B------:R-:W-:Y:S01]  /*3a60*/  UIADD3.X UR11, UR8, 0x40000040, URZ, UP0, !UPT ;  /* 0x40000040080b7890 */ /* 0x000fe200087fe43f */
[-C--:B------:R-:W-:Y:S01]  /*3a70*/  LEA R194, P3, R3, R193.reuse, 0x1 ;  /* 0x000000c103c27211 */ /* 0x080fe200078608ff */
[----:B------:R-:W-:Y:S01]  /*3a80*/  UMOV UR42, UR38 ;  /* 0x00000026002a7c82 */ /* 0x000fe20008000000 */
[----:B------:R-:W-:Y:S01]  /*3a90*/  LEA R192, P4, R2, R193, 0x1 ;  /* 0x000000c102c07211 */ /* 0x000fe200078808ff */
[----:B------:R-:W-:Y:S01]  /*3aa0*/  UMOV UR8, UR10 ;  /* 0x0000000a00087c82 */ /* 0x000fe20008000000 */
[-C--:B------:R-:W-:Y:S01]  /*3ab0*/  IADD3 R178, P6, R159, R224.reuse, RZ ;  /* 0x000000e09fb27210 */ /* 0x080fe20007fde0ff */
[----:B------:R-:W-:Y:S01]  /*3ac0*/  IMAD.MOV.U32 R4, RZ, RZ, -0x800000 ;  /* 0xff800000ff047424 */ /* 0x000fe200078e00ff */
[-C--:B------:R-:W-:Y:S01]  /*3ad0*/  LEA.HI.X.SX32 R199, R9, R15.reuse, 0x1, P1 ;  /* 0x0000000f09c77211 */ /* 0x080fe200008f0eff */
[----:B------:R-:W-:Y:S01]  /*3ae0*/  IMAD.MOV.U32 R5, RZ, RZ, RZ ;  /* 0x000000ffff057224 */ /* 0x000fe200078e00ff */
[-C--:B------:R-:W-:Y:S01]  /*3af0*/  LEA.HI.X.SX32 R197, R0, R15.reuse, 0x1, P2 ;  /* 0x0000000f00c57211 */ /* 0x080fe200010f0eff */
[----:B------:R-:W-:Y:S01]  /*3b00*/  IMAD.MOV.U32 R12, RZ, RZ, 0x3f800000 ;  /* 0x3f800000ff0c7424 */ /* 0x000fe200078e00ff */
[-C--:B------:R-:W-:Y:S01]  /*3b10*/  LEA.HI.X.SX32 R195, R3, R15.reuse, 0x1, P3 ;  /* 0x0000000f03c37211 */ /* 0x080fe200018f0eff */
[----:B------:R-:W-:Y:S01]  /*3b20*/  IMAD.MOV.U32 R13, RZ, RZ, 0x3f800000 ;  /* 0x3f800000ff0d7424 */ /* 0x000fe200078e00ff */
[----:B------:R-:W-:Y:S01]  /*3b30*/  LEA.HI.X.SX32 R193, R2, R15, 0x1, P4 ;  /* 0x0000000f02c17211 */ /* 0x000fe200020f0eff */
[----:B------:R-:W-:Y:S01]  /*3b40*/  IMAD.MOV.U32 R2, RZ, RZ, RZ ;  /* 0x000000ffff027224 */ /* 0x000fe200078e00ff */
[----:B------:R-:W-:Y:S01]  /*3b50*/  SEL R3, RZ, 0x90, !P0 ;  /* 0x00000090ff037807 */ /* 0x000fe20004000000 */
[----:B------:R-:W-:Y:S01]  /*3b60*/  IMAD.MOV.U32 R0, RZ, RZ, -0x800000 ;  /* 0xff800000ff007424 */ /* 0x000fe200078e00ff */
[----:B------:R-:W-:Y:S01]  /*3b70*/  LOP3.LUT R15, R8, 0x30, RZ, 0x3c, !PT ;  /* 0x00000030080f7812 */ /* 0x000fe200078e3cff */
[----:B------:R-:W-:Y:S01]  /*3b80*/  IMAD.MOV.U32 R9, RZ, RZ, -0x800000 ;  /* 0xff800000ff097424 */ /* 0x000fe200078e00ff */
[----:B------:R-:W-:-:S02]  /*3b90*/  IADD3 R190, P3, R191, R224, RZ ;  /* 0x000000e0bfbe7210 */ /* 0x000fc40007f7e0ff */
[----:B------:R-:W-:Y:S02]  /*3ba0*/  CS2R R118, SRZ ;  /* 0x0000000000767805 */ /* 0x000fe4000001ff00 */
[----:B------:R-:W-:Y:S02]  /*3bb0*/  IADD3 R184, P2, R185, R224, RZ ;  /* 0x000000e0b9b87210 */ /* 0x000fe40007f5e0ff */
[----:B------:R-:W-:Y:S02]  /*3bc0*/  CS2R R120, SRZ ;  /* 0x0000000000787805 */ /* 0x000fe4000001ff00 */
[-C--:B------:R-:W-:Y:S02]  /*3bd0*/  LEA.HI.X.SX32 R179, R21, R225.reuse, 0x1, P6 ;  /* 0x000000e115b37211 */ /* 0x080fe400030f0eff */
[----:B------:R-:W-:Y:S02]  /*3be0*/  CS2R R122, SRZ ;  /* 0x00000000007a7805 */ /* 0x000fe4000001ff00 */
[----:B------:R-:W-:-:S02]  /*3bf0*/  LEA.HI.X.SX32 R189, R159, R225, 0x1, P5 ;  /* 0x000000e19fbd7211 */ /* 0x000fc400028f0eff */
[----:B------:R-:W-:Y:S02]  /*3c00*/  CS2R R124, SRZ ;  /* 0x00000000007c7805 */ /* 0x000fe4000001ff00 */
[----:B------:R-:W-:Y:S02]  /*3c10*/  LOP3.LUT R15, R8, 0x60, RZ, 0x3c, !PT ;  /* 0x00000060080f7812 */ /* 0x000fe400078e3cff */
[----:B------:R-:W-:Y:S02]  /*3c20*/  CS2R R126, SRZ ;  /* 0x00000000007e7805 */ /* 0x000fe4000001ff00 */
[-C--:B------:R-:W-:Y:S02]  /*3c30*/  IADD3 R186, P0, R187, R224.reuse, RZ ;  /* 0x000000e0bbba7210 */ /* 0x080fe40007f1e0ff */
[----:B------:R-:W-:Y:S02]  /*3c40*/  CS2R R128, SRZ ;  /* 0x0000000000807805 */ /* 0x000fe4000001ff00 */
[----:B------:R-:W-:-:S02]  /*3c50*/  IADD3 R182, P1, R183, R224, RZ ;  /* 0x000000e0b7b67210 */ /* 0x000fc40007f3e0ff */
[----:B------:R-:W-:Y:S02]  /*3c60*/  CS2R R130, SRZ ;  /* 0x0000000000827805 */ /* 0x000fe4000001ff00 */
[-C--:B------:R-:W-:Y:S02]  /*3c70*/  IADD3 R174, P6, R23, R224.reuse, RZ ;  /* 0x000000e017ae7210 */ /* 0x080fe40007fde0ff */
[----:B------:R-:W-:Y:S02]  /*3c80*/  CS2R R132, SRZ ;  /* 0x0000000000847805 */ /* 0x000fe4000001ff00 */
[----:B------:R-:W-:Y:S02]  /*3c90*/  IADD3 R172, P5, R163, R224, RZ ;  /* 0x000000e0a3ac7210 */ /* 0x000fe40007fbe0ff */
[----:B------:R-:W-:Y:S02]  /*3ca0*/  CS2R R134, SRZ ;  /* 0x0000000000867805 */ /* 0x000fe4000001ff00 */
[----:B------:R-:W-:-:S02]  /*3cb0*/  SHF.L.U32 R15, R227, 0x1, RZ ;  /* 0x00000001e30f7819 */ /* 0x000fc400000006ff */
[----:B------:R-:W-:Y:S02]  /*3cc0*/  CS2R R136, SRZ ;  /* 0x0000000000887805 */ /* 0x000fe4000001ff00 */
[-C--:B------:R-:W-:Y:S02]  /*3cd0*/  LEA.HI.X.SX32 R191, R157, R225.reuse, 0x1, P3 ;  /* 0x000000e19dbf7211 */ /* 0x080fe400018f0eff */
[----:B------:R-:W-:Y:S02]  /*3ce0*/  CS2R R138, SRZ ;  /* 0x00000000008a7805 */ /* 0x000fe4000001ff00 */
[----:B------:R-:W-:Y:S02]  /*3cf0*/  LEA.HI.X.SX32 R185, R163, R225, 0x1, P2 ;  /* 0x000000e1a3b97211 */ /* 0x000fe400010f0eff */
[----:B------:R-:W-:Y:S02]  /*3d00*/  CS2R R140, SRZ ;  /* 0x00000000008c7805 */ /* 0x000fe4000001ff00 */
[----:B------:R-:W-:-:S02]  /*3d10*/  LOP3.LUT R6, R3, 0x7e, R22, 0x78, !PT ;  /* 0x0000007e03067812 */ /* 0x000fc400078e7816 */
[----:B------:R-:W-:Y:S02]  /*3d20*/  CS2R R142, SRZ ;  /* 0x00000000008e7805 */ /* 0x000fe4000001ff00 */
[----:B------:R-:W-:Y:S02]  /*3d30*/  IADD3 R176, P3, R177, R224, RZ ;  /* 0x000000e0b1b07210 */ /* 0x000fe40007f7e0ff */
[----:B------:R-:W-:Y:S02]  /*3d40*/  CS2R R144, SRZ ;  /* 0x0000000000907805 */ /* 0x000fe4000001ff00 */
[-C--:B------:R-:W-:Y:S02]  /*3d50*/  LEA.HI.X.SX32 R187, R161, R225.reuse, 0x1, P0 ;  /* 0x000000e1a1bb7211 */ /* 0x080fe400000f0eff */
[----:B------:R-:W-:Y:S02]  /*3d60*/  CS2R R146, SRZ ;  /* 0x0000000000927805 */ /* 0x000fe4000001ff00 */
[----:B------:R-:W-:-:S02]  /*3d70*/  LEA.HI.X.SX32 R175, R17, R225, 0x1, P6 ;  /* 0x000000e111af7211 */ /* 0x000fc400030f0eff */
[----:B------:R-:W-:Y:S02]  /*3d80*/  CS2R R148, SRZ ;  /* 0x0000000000947805 */ /* 0x000fe4000001ff00 */
[-C--:B------:R-:W-:Y:S02]  /*3d90*/  LEA.HI.X.SX32 R173, R23, R225.reuse, 0x1, P5 ;  /* 0x000000e117ad7211 */ /* 0x080fe400028f0eff */
[----:B------:R-:W-:Y:S02]  /*3da0*/  CS2R R150, SRZ ;  /* 0x0000000000967805 */ /* 0x000fe4000001ff00 */
[----:B------:R-:W-:Y:S02]  /*3db0*/  LEA R20, P2, R227, R224, 0x3 ;  /* 0x000000e0e3147211 */ /* 0x000fe400078418ff */
[----:B------:R-:W-:Y:S02]  /*3dc0*/  CS2R R24, SRZ ;  /* 0x0000000000187805 */ /* 0x000fe4000001ff00 */
[----:B------:R-:W-:-:S02]  /*3dd0*/  LEA.HI.X.SX32 R183, R165, R225, 0x1, P1 ;  /* 0x000000e1a5b77211 */ /* 0x000fc400008f0eff */
[----:B------:R-:W-:Y:S02]  /*3de0*/  CS2R R26, SRZ ;  /* 0x00000000001a7805 */ /* 0x000fe4000001ff00 */
[-C--:B------:R-:W-:Y:S02]  /*3df0*/  IADD3 R180, P4, R181, R224.reuse, RZ ;  /* 0x000000e0b5b47210 */ /* 0x080fe40007f9e0ff */
[----:B------:R-:W-:Y:S02]  /*3e00*/  CS2R R28, SRZ ;  /* 0x00000000001c7805 */ /* 0x000fe4000001ff00 */
[-C--:B------:R-:W-:Y:S02]  /*3e10*/  IADD3 R170, P0, R167, R224.reuse, RZ ;  /* 0x000000e0a7aa7210 */ /* 0x080fe40007f1e0ff */
[----:B------:R-:W-:Y:S02]  /*3e20*/  CS2R R30, SRZ ;  /* 0x00000000001e7805 */ /* 0x000fe4000001ff00 */
[----:B------:R-:W-:-:S02]  /*3e30*/  IADD3 R168, P6, R15, R224, RZ ;  /* 0x000000e00fa87210 */ /* 0x000fc40007fde0ff */
[----:B------:R-:W-:Y:S02]  /*3e40*/  CS2R R32, SRZ ;  /* 0x0000000000207805 */ /* 0x000fe4000001ff00 */
[CC--:B------:R-:W-:Y:S02]  /*3e50*/  LEA R22, P5, R227.reuse, R224.reuse, 0x2 ;  /* 0x000000e0e3167211 */ /* 0x0c0fe400078a10ff */
[----:B------:R-:W-:Y:S02]  /*3e60*/  CS2R R34, SRZ ;  /* 0x0000000000227805 */ /* 0x000fe4000001ff00 */
[----:B------:R-:W-:Y:S02]  /*3e70*/  LEA R18, P1, R227, R224, 0x4 ;  /* 0x000000e0e3127211 */ /* 0x000fe400078220ff */
[----:B------:R-:W-:Y:S02]  /*3e80*/  CS2R R36, SRZ ;  /* 0x0000000000247805 */ /* 0x000fe4000001ff00 */
[----:B------:R-:W-:-:S02]  /*3e90*/  LEA.HI.X.SX32 R177, R169, R225, 0x1, P3 ;  /* 0x000000e1a9b17211 */ /* 0x000fc400018f0eff */
[----:B------:R-:W-:Y:S02]  /*3ea0*/  CS2R R38, SRZ ;  /* 0x0000000000267805 */ /* 0x000fe4000001ff00 */
[----:B------:R-:W-:Y:S02]  /*3eb0*/  LEA.HI.X.SX32 R21, R19, R225, 0x1, P2 ;  /* 0x000000e113157211 */ /* 0x000fe400010f0eff */
[----:B------:R-:W-:Y:S02]  /*3ec0*/  CS2R R40, SRZ ;  /* 0x0000000000287805 */ /* 0x000fe4000001ff00 */
[----:B------:R-:W-:Y:S02]  /*3ed0*/  MOV R10, 0x3f800000 ;  /* 0x3f800000000a7802 */ /* 0x000fe40000000f00 */
[----:B------:R-:W-:Y:S02]  /*3ee0*/  CS2R R42, SRZ ;  /* 0x00000000002a7805 */ /* 0x000fe4000001ff00 */
[----:B------:R-:W-:-:S02]  /*3ef0*/  MOV R11, 0x3f800000 ;  /* 0x3f800000000b7802 */ /* 0x000fc40000000f00 */
[----:B------:R-:W-:Y:S02]  /*3f00*/  CS2R R44, SRZ ;  /* 0x00000000002c7805 */ /* 0x000fe4000001ff00 */
[----:B------:R-:W-:Y:S02]  /*3f10*/  MOV R3, 0xff800000 ;  /* 0xff80000000037802 */ /* 0x000fe40000000f00 */
        /* <DEDUP_REMOVED lines=21> */
[C---:B------:R-:W-:Y:S01]  /*4070*/  LOP3.LUT R252, R7.reuse, 0x48, RZ, 0xfc, !PT ;  /* 0x0000004807fc7812 */ /* 0x040fe200078efcff */
[----:B------:R-:W-:Y:S01]  /*4080*/  IMAD.U32 R17, RZ, RZ, UR43 ;  /* 0x0000002bff117e24 */ /* 0x000fe2000f8e00ff */
[C---:B------:R-:W-:Y:S01]  /*4090*/  LOP3.LUT R250, R7.reuse, 0x40, RZ, 0xfc, !PT ;  /* 0x0000004007fa7812 */ /* 0x040fe200078efcff */
[----:B------:R-:W-:Y:S01]  /*40a0*/  UIADD3.64 UR14, UR8, 0x380, URZ ;  /* 0x00000380080e7897 */ /* 0x000fe2000fffe03f */
[----:B------:R-:W-:Y:S01]  /*40b0*/  LOP3.LUT R14, R7, 0x8, RZ, 0xfc, !PT ;  /* 0x00000008070e7812 */ /* 0x000fe200078efcff */
[----:B------:R-:W-:Y:S01]  /*40c0*/  UMOV UR10, UR5 ;  /* 0x00000005000a7c82 */ /* 0x000fe20008000000 */
[-C--:B------:R-:W-:Y:S01]  /*40d0*/  LEA.HI.X.SX32 R171, R153, R225.reuse, 0x1, P0 ;  /* 0x000000e199ab7211 */ /* 0x080fe200000f0eff */
[----:B------:R-:W-:Y:S01]  /*40e0*/  UIADD3.64 UR18, UR8, 0x400, URZ ;  /* 0x0000040008127897 */ /* 0x000fe2000fffe03f */
[-C--:B------:R-:W-:Y:S01]  /*40f0*/  LEA.HI.X.SX32 R181, R167, R225.reuse, 0x1, P4 ;  /* 0x000000e1a7b57211 */ /* 0x080fe200020f0eff */
[----:B------:R-:W-:Y:S01]  /*4100*/  UIADD3.64 UR14, UR8, 0x480, URZ ;  /* 0x00000480080e7897 */ /* 0x000fe2000fffe03f */
[-C--:B------:R-:W-:Y:S01]  /*4110*/  LEA.HI.X.SX32 R23, R15, R225.reuse, 0x1, P5 ;  /* 0x000000e10f177211 */ /* 0x080fe200028f0eff */
[----:B------:R-:W-:Y:S01]  /*4120*/  UMOV UR60, URZ ;  /* 0x0000003f003c7c82 */ /* 0x000fe20008000000 */
[-C--:B------:R-:W-:Y:S01]  /*4130*/  LEA.HI.X.SX32 R19, R155, R225.reuse, 0x1, P1 ;  /* 0x000000e19b137211 */ /* 0x080fe200008f0eff */
[----:B------:R-:W-:Y:S01]  /*4140*/  UIADD3.64 UR12, UR8, 0x80, URZ ;  /* 0x00000080080c7897 */ /* 0x000fe2000fffe03f */
[----:B------:R-:W-:Y:S01]  /*4150*/  LEA.HI.X.SX32 R169, R227, R225, 0x1, P6 ;  /* 0x000000e1e3a97211 */ /* 0x000fe200030f0eff */
[----:B------:R-:W-:Y:S01]  /*4160*/  UIADD3.64 UR16, UR8, 0x100, URZ ;  /* 0x0000010008107897 */ /* 0x000fe2000fffe03f */
[----:B------:R-:W-:Y:S01]  /*4170*/  MOV R16, UR42 ;  /* 0x0000002a00107c02 */ /* 0x000fe20008000f00 */
[----:B------:R-:W-:-:S02]  /*4180*/  UIADD3.64 UR20, UR8, 0x180, URZ ;  /* 0x0000018008147897 */ /* 0x000fc4000fffe03f */
[----:B------:R-:W-:Y:S02]  /*4190*/  UIADD3.64 UR24, UR8, 0x200, URZ ;  /* 0x0000020008187897 */ /* 0x000fe4000fffe03f */
[----:B------:R-:W-:Y:S02]  /*41a0*/  UIADD3.64 UR28, UR8, 0x280, URZ ;  /* 0x00000280081c7897 */ /* 0x000fe4000fffe03f */
[----:B------:R-:W-:Y:S02]  /*41b0*/  UIADD3.64 UR32, UR8, 0x300, URZ ;  /* 0x0000030008207897 */ /* 0x000fe4000fffe03f */
[----:B------:R-:W-:Y:S02]  /*41c0*/  UIADD3.64 UR40, UR8, 0x500, URZ ;  /* 0x0000050008287897 */ /* 0x000fe4000fffe03f */
[----:B------:R-:W-:Y:S02]  /*41d0*/  UIADD3.64 UR44, UR8, 0x580, URZ ;  /* 0x00000580082c7897 */ /* 0x000fe4000fffe03f */
        /* <DEDUP_REMOVED lines=8> */
[----:B------:R-:W-:Y:S01]  /*4260*/  UIADD3.64 UR34, UR10, 0x84, URZ ;  /* 0x000000840a227897 */ /* 0x000fe2000fffe03f */
[----:B------:R-:W-:Y:S01]  /*4270*/  UMOV UR5, URZ ;  /* 0x0000003f00057c82 */ /* 0x000fe20008000000 */
[----:B------:R-:W-:Y:S01]  /*4280*/  ULDC UR61, c[0x0][0x238] ;  /* 0x00008e00003d7ab9 */ /* 0x000fe20000000800 */
[----:B------:R-:W-:-:S09]  /*4290*/  UMOV UR39, 0x40000040 ;  /* 0x4000004000277882 */ /* 0x000fd20000000000 */
.L_x_1:
[C---:B------:R-:W-:Y:S01]  /*42a0*/  IMAD.WIDE R152, R5.reuse, 0x2, R224 ;  /* 0x0000000205987825 */ /* 0x040fe200078e02e0 */
[----:B------:R-:W-:Y:S02]  /*42b0*/  MOV R226, UR53 ;  /* 0x0000003500e27c02 */ /* 0x000fe40008000f00 */
[----:B------:R-:W-:Y:S01]  /*42c0*/  MOV R228, UR52 ;  /* 0x0000003400e47c02 */ /* 0x000fe20008000f00 */
[C---:B------:R-:W-:Y:S01]  /*42d0*/  IMAD.WIDE R154, R5.reuse, 0x2, R22 ;  /* 0x00000002059a7825 */ /* 0x040fe200078e0216 */
[----:B------:R0:W2:Y:S01]  /*42e0*/  LDG.E.U16 R14, desc[UR6][R152.64] ;  /* 0x00000006980e7981 */ /* 0x0000a2000c1e1500 */
[----:B------:R-:W-:Y:S02]  /*42f0*/  MOV R233, UR57 ;  /* 0x0000003900e97c02 */ /* 0x000fe40008000f00 */
[----:B------:R-:W-:Y:S01]  /*4300*/  IMAD.WIDE R156, R5, 0x2, R174 ;  /* 0x00000002059c7825 */ /* 0x000fe200078e02ae */
[----:B------:R1:W3:Y:S01]  /*4310*/  LDG.E.U16 R163, desc[UR6][R154.64] ;  /* 0x000000069aa37981 */ /* 0x0002e2000c1e1500 */
[----:B------:R-:W-:-:S02]  /*4320*/  MOV R15, UR56 ;  /* 0x00000038000f7c02 */ /* 0x000fc40008000f00 */
[C---:B------:R-:W-:Y:S01]  /*4330*/  IMAD.WIDE R158, R5.reuse, 0x2, R20 ;  /* 0x00000002059e7825 */ /* 0x040fe200078e0214 */
[----:B------:R4:W5:Y:S03]  /*4340*/  LDG.E.U16 R164, desc[UR6][R156.64] ;  /* 0x000000069ca47981 */ /* 0x000966000c1e1500 */
[C---:B0-----:R-:W-:Y:S01]  /*4350*/  IMAD.WIDE R152, R5.reuse, 0x2, R168 ;  /* 0x0000000205987825 */ /* 0x041fe200078e02a8 */
[----:B------:R-:W5:Y:S03]  /*4360*/  LDG.E.U16 R165, desc[UR6][R158.64] ;  /* 0x000000069ea57981 */ /* 0x000f66000c1e1500 */
[C---:B-1----:R-:W-:Y:S01]  /*4370*/  IMAD.WIDE R154, R5.reuse, 0x2, R18 ;  /* 0x00000002059a7825 */ /* 0x042fe200078e0212 */
[----:B------:R0:W3:Y:S03]  /*4380*/  LDG.E.U16 R162, desc[UR6][R152.64] ;  /* 0x0000000698a27981 */ /* 0x0000e6000c1e1500 */
[C---:B------:R-:W-:Y:S01]  /*4390*/  IMAD.WIDE R160, R5.reuse, 0x2, R178 ;  /* 0x0000000205a07825 */ /* 0x040fe200078e02b2 */
[----:B------:R1:W5:Y:S03]  /*43a0*/  LDG.E.U16 R167, desc[UR6][R154.64] ;  /* 0x000000069aa77981 */ /* 0x000366000c1e1500 */
[----:B----4-:R-:W-:-:S02]  /*43b0*/  IMAD.WIDE R156, R5, 0x2, R190 ;  /* 0x00000002059c7825 */ /* 0x010fc400078e02be */
[----:B------:R-:W4:Y:S02]  /*43c0*/  LDG.E.U16 R160, desc[UR6][R160.64] ;  /* 0x00000006a0a07981 */ /* 0x000f24000c1e1500 */
[C---:B0-----:R-:W-:Y:S02]  /*43d0*/  IMAD.WIDE R152, R5.reuse, 0x2, R172 ;  /* 0x0000000205987825 */ /* 0x041fe400078e02ac */
[----:B------:R0:W4:Y:S02]  /*43e0*/  LDG.E.U16 R229, desc[UR6][R156.64] ;  /* 0x000000069ce57981 */ /* 0x000124000c1e1500 */
[C---:B------:R-:W-:Y:S02]  /*43f0*/  IMAD.WIDE R158, R5.reuse, 0x2, R188 ;  /* 0x00000002059e7825 */ /* 0x040fe400078e02bc */
[----:B------:R0:W4:Y:S02]  /*4400*/  LDG.E.U16 R161, desc[UR6][R152.64] ;  /* 0x0000000698a17981 */ /* 0x000124000c1e1500 */
[----:B-1----:R-:W-:-:S02]  /*4410*/  IMAD.WIDE R154, R5, 0x2, R184 ;  /* 0x00000002059a7825 */ /* 0x002fc400078e02b8 */
[----:B------:R-:W4:Y:S02]  /*4420*/  LDG.E.U16 R166, desc[UR6][R158.64] ;  /* 0x000000069ea67981 */ /* 0x000f24000c1e1500 */
[C---:B0-----:R-:W-:Y:S02]  /*4430*/  IMAD.WIDE R156, R5.reuse, 0x2, R182 ;  /* 0x00000002059c7825 */ /* 0x041fe400078e02b6 */
[----:B------:R0:W4:Y:S02]  /*4440*/  LDG.E.U16 R231, desc[UR6][R154.64] ;  /* 0x000000069ae77981 */ /* 0x000124000c1e1500 */
[C---:B------:R-:W-:Y:S02]  /*4450*/  IMAD.WIDE R152, R5.reuse, 0x2, R186 ;  /* 0x0000000205987825 */ /* 0x040fe400078e02ba */
[----:B------:R1:W4:Y:S04]  /*4460*/  LDG.E.U16 R236, desc[UR6][R156.64] ;  /* 0x000000069cec7981 */ /* 0x000328000c1e1500 */
[----:B------:R1:W4:Y:S01]  /*4470*/  LDG.E.U16 R230, desc[UR6][R152.64] ;  /* 0x0000000698e67981 */ /* 0x000322000c1e1500 */
[----:B0-----:R-:W-:-:S04]  /*4480*/  IMAD.WIDE R154, R5, 0x2, R180 ;  /* 0x00000002059a7825 */ /* 0x001fc800078e02b4 */
[C---:B-1----:R-:W-:Y:S01]  /*4490*/  IMAD.WIDE R156, R5.reuse, 0x2, R176 ;  /* 0x00000002059c7825 */ /* 0x042fe200078e02b0 */
[----:B------:R-:W4:Y:S03]  /*44a0*/  LDG.E.U16 R237, desc[UR6][R154.64] ;  /* 0x000000069aed7981 */ /* 0x000f26000c1e1500 */
[----:B------:R-:W-:Y:S01]  /*44b0*/  IMAD.WIDE R152, R5, 0x2, R170 ;  /* 0x0000000205987825 */ /* 0x000fe200078e02aa */
[----:B------:R0:W4:Y:S04]  /*44c0*/  LDG.E.U16 R238, desc[UR6][R156.64] ;  /* 0x000000069cee7981 */ /* 0x000128000c1e1500 */
[----:B------:R1:W4:Y:S01]  /*44d0*/  LDG.E.U16 R232, desc[UR6][R152.64] ;  /* 0x0000000698e87981 */ /* 0x000322000c1e1500 */
[----:B------:R-:W-:Y:S01]  /*44e0*/  BAR.SYNC.DEFER_BLOCKING 0x0 ;  /* 0x0000000000007b1d */ /* 0x000fe20000010000 */
[----:B------:R-:W-:-:S02]  /*44f0*/  LOP3.LUT R234, R8, 0x10, RZ, 0x3c, !PT ;  /* 0x0000001008ea7812 */ /* 0x000fc400078e3cff */
[C---:B------:R-:W-:Y:S02]  /*4500*/  LOP3.LUT R239, R8.reuse, 0x20, RZ, 0x3c, !PT ;  /* 0x0000002008ef7812 */ /* 0x040fe400078e3cff */
[C---:B------:R-:W-:Y:S02]  /*4510*/  LOP3.LUT R240, R8.reuse, 0x30, RZ, 0x3c, !PT ;  /* 0x0000003008f07812 */ /* 0x040fe400078e3cff */
[----:B------:R-:W-:Y:S01]  /*4520*/  LOP3.LUT R241, R8, 0x50, RZ, 0x3c, !PT ;  /* 0x0000005008f17812 */ /* 0x000fe200078e3cff */
[----:B0-----:R-:W-:-:S04]  /*4530*/  IMAD.WIDE R156, R2, 0x2, R218 ;  /* 0x00000002029c7825 */ /* 0x001fc800078e02da */
[----:B------:R-:W-:-:S04]  /*4540*/  IMAD.WIDE R154, R2, 0x2, R214 ;  /* 0x00000002029a7825 */ /* 0x000fc800078e02d6 */
[----:B-1----:R-:W-:-:S04]  /*4550*/  IMAD.WIDE R152, R2, 0x2, R212 ;  /* 0x0000000202987825 */ /* 0x002fc800078e02d4 */
[----:B------:R-:W-:-:S04]  /*4560*/  IMAD.WIDE R242, R2, 0x2, R208 ;  /* 0x0000000202f27825 */ /* 0x000fc800078e02d0 */
[----:B------:R-:W-:Y:S01]  /*4570*/  IMAD.WIDE R158, R2, 0x2, R220 ;  /* 0x00000002029e7825 */ /* 0x000fe200078e02dc */
[----:B------:R-:W-:Y:S01]  /*4580*/  UMOV UR37, 0x40000040 ;  /* 0x4000004000257882 */ /* 0x000fe20000000000 */
[----:B--2---:R-:W-:Y:S04]  /*4590*/  STS.U16 [R8+UR4+0x8000], R14 ;  /* 0x0080000e08007988 */ /* 0x004fe80008000404 */
[----:B-----5:R-:W-:Y:S04]  /*45a0*/  STS.U16 [R8+UR4+0x8400], R167 ;  /* 0x008400a708007988 */ /* 0x020fe80008000404 */
[----:B---3--:R-:W-:Y:S04]  /*45b0*/  STS.U16 [R234+UR4+0x8080], R162 ;  /* 0x008080a2ea007988 */ /* 0x008fe80008000404 */
[----:B----4-:R-:W-:Y:S04]  /*45c0*/  STS.U16 [R234+UR4+0x8480], R229 ;  /* 0x008480e5ea007988 */ /* 0x010fe80008000404 */
[----:B------:R-:W-:Y:S04]  /*45d0*/  STS.U16 [R239+UR4+0x8100], R163 ;  /* 0x008100a3ef007988 */ /* 0x000fe80008000404 */
[----:B------:R0:W-:Y:S04]  /*45e0*/  STS.U16 [R239+UR4+0x8500], R166 ;  /* 0x008500a6ef007988 */ /* 0x0001e80008000404 */
[----:B------:R-:W-:Y:S01]  /*45f0*/  STS.U16 [R240+UR4+0x8180], R164 ;  /* 0x008180a4f0007988 */ /* 0x000fe20008000404 */
[----:B0-----:R-:W-:-:S03]  /*4600*/  LOP3.LUT R239, R8, 0x40, RZ, 0x3c, !PT ;  /* 0x0000004008ef7812 */ /* 0x001fc600078e3cff */
[----:B------:R0:W-:Y:S04]  /*4610*/  STS.U16 [R240+UR4+0x8580], R230 ;  /* 0x008580e6f0007988 */ /* 0x0001e80008000404 */
[----:B------:R-:W-:Y:S04]  /*4620*/  STS.U16 [R239+UR4+0x8200], R165 ;  /* 0x008200a5ef007988 */ /* 0x000fe80008000404 */
[----:B------:R1:W-:Y:S01]  /*4630*/  STS.U16 [R239+UR4+0x8600], R231 ;  /* 0x008600e7ef007988 */ /* 0x0003e20008000404 */
[----:B0-----:R-:W-:-:S03]  /*4640*/  LOP3.LUT R240, R8, 0x60, RZ, 0x3c, !PT ;  /* 0x0000006008f07812 */ /* 0x001fc600078e3cff */
[----:B------:R-:W-:Y:S04]  /*4650*/  STS.U16 [R241+UR4+0x8280], R160 ;  /* 0x008280a0f1007988 */ /* 0x000fe80008000404 */
[----:B------:R-:W-:Y:S01]  /*4660*/  STS.U16 [R241+UR4+0x8680], R236 ;  /* 0x008680ecf1007988 */ /* 0x000fe20008000404 */
[----:B-1----:R-:W-:-:S03]  /*4670*/  LOP3.LUT R239, R8, 0x70, RZ, 0x3c, !PT ;  /* 0x0000007008ef7812 */ /* 0x002fc600078e3cff */
[----:B------:R-:W-:Y:S04]  /*4680*/  STS.U16 [R240+UR4+0x8300], R161 ;  /* 0x008300a1f0007988 */ /* 0x000fe80008000404 */
[----:B------:R-:W-:Y:S04]  /*4690*/  STS.U16 [R240+UR4+0x8700], R237 ;  /* 0x008700edf0007988 */ /* 0x000fe80008000404 */
[----:B------:R0:W-:Y:S04]  /*46a0*/  STS.U16 [R239+UR4+0x8380], R232 ;  /* 0x008380e8ef007988 */ /* 0x0001e80008000404 */
[----:B------:R1:W-:Y:S01]  /*46b0*/  STS.U16 [R239+UR4+0x8780], R238 ;  /* 0x008780eeef007988 */ /* 0x0003e20008000404 */
[----:B------:R2:W-:Y:S06]  /*46c0*/  MEMBAR.ALL.CTA ;  /* 0x0000000000007992 */ /* 0x0005ec0000008000 */
[----:B--2---:R-:W2:Y:S01]  /*46d0*/  FENCE.VIEW.ASYNC.S ;  /* 0x00000000000073c6 */ /* 0x004ea20000000000 */
[C---:B------:R-:W-:Y:S01]  /*46e0*/  IMAD.WIDE R230, R2.reuse, 0x2, R216 ;  /* 0x0000000202e67825 */ /* 0x040fe200078e02d8 */
[----:B--2---:R-:W-:Y:S03]  /*46f0*/  BAR.SYNC.DEFER_BLOCKING 0x0 ;  /* 0x0000000000007b1d */ /* 0x004fe60000010000 */
[----:B------:R-:W-:-:S03]  /*4700*/  IMAD.WIDE R234, R2, 0x2, R222 ;  /* 0x0000000202ea7825 */ /* 0x000fc600078e02de */
[----:B------:R-:W2:Y:S04]  /*4710*/  LDG.E.U16 R230, desc[UR6][R230.64] ;  /* 0x00000006e6e67981 */ /* 0x000ea8000c1e1500 */
[----:B0-----:R0:W3:Y:S04]  /*4720*/  LDG.E.U16 R232, desc[UR6][R156.64] ;  /* 0x000000069ce87981 */ /* 0x0010e8000c1e1500 */
[----:B------:R4:W5:Y:S04]  /*4730*/  LDG.E.U16 R229, desc[UR6][R154.64] ;  /* 0x000000069ae57981 */ /* 0x000968000c1e1500 */
[----:B------:R1:W2:Y:S01]  /*4740*/  LDG.E.U16 R231, desc[UR6][R152.64] ;  /* 0x0000000698e77981 */ /* 0x0002a2000c1e1500 */
[----:B0-----:R-:W-:-:S03]  /*4750*/  IMAD.WIDE R156, R2, 0x2, R210 ;  /* 0x00000002029c7825 */ /* 0x001fc600078e02d2 */
[----:B------:R-:W3:Y:S01]  /*4760*/  LDG.E.U16 R234, desc[UR6][R234.64] ;  /* 0x00000006eaea7981 */ /* 0x000ee2000c1e1500 */
[----:B----4-:R-:W-:-:S03]  /*4770*/  IMAD.WIDE R154, R2, 0x2, R204 ;  /* 0x00000002029a7825 */ /* 0x010fc600078e02cc */
[----:B------:R-:W4:Y:S01]  /*4780*/  LDG.E.U16 R242, desc[UR6][R242.64] ;  /* 0x00000006f2f27981 */ /* 0x000f22000c1e1500 */
[----:B-1----:R-:W-:-:S03]  /*4790*/  IMAD.WIDE R152, R2, 0x2, R206 ;  /* 0x0000000202987825 */ /* 0x002fc600078e02ce */
[----:B------:R0:W4:Y:S04]  /*47a0*/  LDG.E.U16 R244, desc[UR6][R154.64] ;  /* 0x000000069af47981 */ /* 0x000128000c1e1500 */
[----:B------:R1:W4:Y:S04]  /*47b0*/  LDG.E.U16 R235, desc[UR6][R156.64] ;  /* 0x000000069ceb7981 */ /* 0x000328000c1e1500 */
[----:B------:R1:W4:Y:S01]  /*47c0*/  LDG.E.U16 R243, desc[UR6][R152.64] ;  /* 0x0000000698f37981 */ /* 0x000322000c1e1500 */
[----:B0-----:R-:W-:-:S03]  /*47d0*/  IMAD.WIDE R154, R2, 0x2, R200 ;  /* 0x00000002029a7825 */ /* 0x001fc600078e02c8 */
[----:B------:R-:W5:Y:S01]  /*47e0*/  LDG.E.U16 R14, desc[UR6][R158.64] ;  /* 0x000000069e0e7981 */ /* 0x000f62000c1e1500 */
[----:B-1----:R-:W-:-:S03]  /*47f0*/  IMAD.WIDE R156, R2, 0x2, R198 ;  /* 0x00000002029c7825 */ /* 0x002fc600078e02c6 */
[----:B------:R-:W4:Y:S01]  /*4800*/  LDG.E.U16 R247, desc[UR6][R154.64] ;  /* 0x000000069af77981 */ /* 0x000f22000c1e1500 */
[----:B------:R-:W-:-:S03]  /*4810*/  IMAD.WIDE R152, R2, 0x2, R202 ;  /* 0x0000000202987825 */ /* 0x000fc600078e02ca */
[----:B------:R-:W4:Y:S04]  /*4820*/  LDG.E.U16 R249, desc[UR6][R156.64] ;  /* 0x000000069cf97981 */ /* 0x000f28000c1e1500 */
[----:B------:R0:W4:Y:S02]  /*4830*/  LDG.E.U16 R246, desc[UR6][R152.64] ;  /* 0x0000000698f67981 */ /* 0x000124000c1e1500 */
[----:B0-----:R-:W-:-:S06]  /*4840*/  WARPGROUP.ARRIVE ;  /* 0x00000000000079c5 */ /* 0x001fcc0000000000 */
[----:B------:R-:W-:Y:S04]  /*4850*/  HGMMA.64x16x16.F32 R160, gdesc[UR36].tnspA, RZ, !UPT ;  /* 0x2020000024a079f0 */ /* 0x000fe8000c7008ff */
[----:B------:R-:W-:Y:S04]  /*4860*/  HGMMA.64x16x16.F32 R160, gdesc[UR8].tnspA, R160 ;  /* 0x2020000008a079f0 */ /* 0x000fe800087008a0 */
[----:B------:R-:W-:Y:S04]  /*4870*/  HGMMA.64x16x16.F32 R160, gdesc[UR12].tnspA, R160 ;  /* 0x202000000ca079f0 */ /* 0x000fe800087008a0 */
[----:B------:R-:W-:Y:S04]  /*4880*/  HGMMA.64x16x16.F32 R160, gdesc[UR16].tnspA, R160 ;  /* 0x2020000010a079f0 */ /* 0x000fe800087008a0 */
[----:B------:R-:W-:Y:S04]  /*4890*/  HGMMA.64x16x16.F32 R160, gdesc[UR20].tnspA, R160 ;  /* 0x2020000014a079f0 */ /* 0x000fe800087008a0 */
[----:B------:R-:W-:Y:S01]  /*48a0*/  HGMMA.64x16x16.F32 R160, gdesc[UR24].tnspA, R160 ;  /* 0x2020000018a079f0 */ /* 0x000fe200087008a0 */
[----:B------:R-:W-:-:S03]  /*48b0*/  UIADD3.64 UR52, UR8, 0x380, URZ ;  /* 0x0000038008347897 */ /* 0x000fc6000fffe03f */
[----:B------:R-:W-:Y:S01]  /*48c0*/  HGMMA.64x16x16.F32 R160, gdesc[UR28].tnspA, R160 ;  /* 0x202000001ca079f0 */ /* 0x000fe200087008a0 */
[----:B------:R-:W-:Y:S01]  /*48d0*/  UMOV UR54, UR38 ;  /* 0x0000002600367c82 */ /* 0x000fe20008000000 */
[----:B------:R-:W-:Y:S01]  /*48e0*/  UMOV UR55, UR39 ;  /* 0x0000002700377c82 */ /* 0x000fe20008000000 */
[----:B------:R-:W-:Y:S01]  /*48f0*/  UIADD3.64 UR56, UR8, 0x400, URZ ;  /* 0x0000040008387897 */ /* 0x000fe2000fffe03f */
[----:B------:R-:W-:Y:S04]  /*4900*/  HGMMA.64x16x16.F32 R160, gdesc[UR32].tnspA, R160 ;  /* 0x2020000020a079f0 */ /* 0x000fe800087008a0 */
[----:B------:R-:W-:Y:S01]  /*4910*/  HGMMA.64x16x16.F32 R152, gdesc[UR52].tnspA, RZ, !UPT ;  /* 0x20200000349879f0 */ /* 0x000fe2000c7008ff */
[----:B------:R-:W-:Y:S01]  /*4920*/  UMOV UR58, UR10 ;  /* 0x0000000a003a7c82 */ /* 0x000fe20008000000 */
[----:B------:R-:W-:Y:S01]  /*4930*/  UMOV UR59, UR11 ;  /* 0x0000000b003b7c82 */ /* 0x000fe20008000000 */
[----:B------:R-:W-:-:S04]  /*4940*/  IMAD.WIDE R238, R2, 0x2, R194 ;  /* 0x0000000202ee7825 */ /* 0x000fc800078e02c2 */
[----:B------:R-:W-:Y:S02]  /*4950*/  IMAD.WIDE R236, R2, 0x2, R196 ;  /* 0x0000000202ec7825 */ /* 0x000fe400078e02c4 */
[----:B------:R0:W4:Y:S04]  /*4960*/  LDG.E.U16 R239, desc[UR6][R238.64] ;  /* 0x00000006eeef7981 */ /* 0x000128000c1e1500 */
[----:B------:R1:W4:Y:S01]  /*4970*/  LDG.E.U16 R251, desc[UR6][R236.64] ;  /* 0x00000006ecfb7981 */ /* 0x000322000c1e1500 */
[----:B------:R-:W-:Y:S01]  /*4980*/  HGMMA.64x16x16.F32 R152, gdesc[UR56].tnspA, R152 ;  /* 0x20200000389879f0 */ /* 0x000fe20008700898 */
[----:B0-----:R-:W-:Y:S01]  /*4990*/  MOV R238, UR36 ;  /* 0x0000002400ee7c02 */ /* 0x001fe20008000f00 */
[----:B------:R-:W-:Y:S01]  /*49a0*/  UIADD3.64 UR36, UR8, 0x480, URZ ;  /* 0x0000048008247897 */ /* 0x000fe2000fffe03f */
[----:B-1----:R-:W-:Y:S01]  /*49b0*/  MOV R236, UR39 ;  /* 0x0000002700ec7c02 */ /* 0x002fe20008000f00 */
[----:B------:R-:W-:Y:S01]  /*49c0*/  UMOV UR39, UR15 ;  /* 0x0000000f00277c82 */ /* 0x000fe20008000000 */
[----:B------:R-:W-:Y:S01]  /*49d0*/  MOV R237, UR38 ;  /* 0x0000002600ed7c02 */ /* 0x000fe20008000f00 */
[----:B------:R-:W-:-:S05]  /*49e0*/  UMOV UR38, UR14 ;  /* 0x0000000e00267c82 */ /* 0x000fca0008000000 */
[----:B------:R-:W-:Y:S01]  /*49f0*/  HGMMA.64x16x16.F32 R152, gdesc[UR36].tnspA, R152 ;  /* 0x20200000249879f0 */ /* 0x000fe20008700898 */
[----:B------:R-:W-:Y:S01]  /*4a00*/  UMOV UR42, UR18 ;  /* 0x00000012002a7c82 */ /* 0x000fe20008000000 */
[----:B------:R-:W-:Y:S02]  /*4a10*/  UMOV UR43, UR19 ;  /* 0x00000013002b7c82 */ /* 0x000fe40008000000 */
[----:B------:R-:W-:Y:S01]  /*4a20*/  HGMMA.64x16x16.F32 R152, gdesc[UR40].tnspA, R152 ;  /* 0x20200000289879f0 */ /* 0x000fe20008700898 */
[----:B------:R-:W-:Y:S01]  /*4a30*/  UMOV UR46, UR22 ;  /* 0x00000016002e7c82 */ /* 0x000fe20008000000 */
[----:B------:R-:W-:Y:S02]  /*4a40*/  UMOV UR47, UR23 ;  /* 0x00000017002f7c82 */ /* 0x000fe40008000000 */
[----:B------:R-:W-:Y:S01]  /*4a50*/  HGMMA.64x16x16.F32 R152, gdesc[UR44].tnspA, R152 ;  /* 0x202000002c9879f0 */ /* 0x000fe20008700898 */
[----:B------:R-:W-:Y:S01]  /*4a60*/  UMOV UR50, UR26 ;  /* 0x0000001a00327c82 */ /* 0x000fe20008000000 */
[----:B------:R-:W-:Y:S01]  /*4a70*/  UMOV UR51, UR27 ;  /* 0x0000001b00337c82 */ /* 0x000fe20008000000 */
[----:B------:R-:W-:-:S02]  /*4a80*/  R2UR UR53, R226 ;  /* 0x00000000e23572ca */ /* 0x000fc400000e0000 */
[----:B------:R-:W-:Y:S01]  /*4a90*/  R2UR UR52, R228 ;  /* 0x00000000e43472ca */ /* 0x000fe200000e0000 */
[----:B------:R-:W-:Y:S01]  /*4aa0*/  HGMMA.64x16x16.F32 R152, gdesc[UR48].tnspA, R152 ;  /* 0x20200000309879f0 */ /* 0x000fe20008700898 */
[----:B------:R-:W-:Y:S01]  /*4ab0*/  UMOV UR54, UR30 ;  /* 0x0000001e00367c82 */ /* 0x000fe20008000000 */
[----:B------:R-:W-:Y:S01]  /*4ac0*/  UMOV UR55, UR31 ;  /* 0x0000001f00377c82 */ /* 0x000fe20008000000 */
[----:B------:R-:W-:-:S06]  /*4ad0*/  IMAD.WIDE R240, R2, 0x2, R192 ;  /* 0x0000000202f07825 */ /* 0x000fcc00078e02c0 */
[----:B------:R0:W4:Y:S01]  /*4ae0*/  LDG.E.U16 R240, desc[UR6][R240.64] ;  /* 0x00000006f0f07981 */ /* 0x000122000c1e1500 */
[----:B------:R-:W-:Y:S02]  /*4af0*/  R2UR UR57, R233 ;  /* 0x00000000e93972ca */ /* 0x000fe400000e0000 */
[----:B------:R-:W-:Y:S01]  /*4b00*/  R2UR UR56, R15 ;  /* 0x000000000f3872ca */ /* 0x000fe200000e0000 */
[----:B------:R-:W-:Y:S01]  /*4b10*/  HGMMA.64x16x16.F32 R152, gdesc[UR52].tnspA, R152 ;  /* 0x20200000349879f0 */ /* 0x000fe20008700898 */
[----:B------:R-:W-:Y:S01]  /*4b20*/  UMOV UR58, UR34 ;  /* 0x00000022003a7c82 */ /* 0x000fe20008000000 */
[----:B------:R-:W-:Y:S01]  /*4b30*/  UMOV UR59, UR35 ;  /* 0x00000023003b7c82 */ /* 0x000fe20008000000 */
[----:B0-----:R-:W0:Y:S09]  /*4b40*/  S2R R241, SR_TID.X ;  /* 0x0000000000f17919 */ /* 0x001e320000002100 */
[----:B------:R-:W-:Y:S01]  /*4b50*/  HGMMA.64x16x16.F32 R152, gdesc[UR56].tnspA, R152, gsb0 ;  /* 0x20200000389879f0 */ /* 0x000fe20008000898 */
[----:B0-----:R-:W-:-:S05]  /*4b60*/  IMAD.SHL.U32 R241, R241, 0x2, RZ ;  /* 0x00000002f1f17824 */ /* 0x001fca00078e00ff */
[----:B------:R-:W-:Y:S01]  /*4b70*/  LOP3.LUT R241, R241, 0x6, RZ, 0xc0, !PT ;  /* 0x00000006f1f17812 */ /* 0x000fe200078ec0ff */
[----:B------:R-:W-:Y:S02]  /*4b80*/  WARPGROUP.DEPBAR.LE gsb0, 0x0 ;  /* 0x00008000000079c5 */ /* 0x000fe40000010000 */
[----:B------:R-:W-:Y:S01]  /*4b90*/  BAR.SYNC.DEFER_BLOCKING 0x0 ;  /* 0x0000000000007b1d */ /* 0x000fe20000010000 */
[----:B------:R-:W-:-:S05]  /*4ba0*/  FMUL R164, R164, UR61 ;  /* 0x0000003da4a47c20 */ /* 0x000fca0008400000 */
[----:B-----5:R0:W-:Y:S02]  /*4bb0*/  STS.U16 [R6+UR4+0x8100], R14 ;  /* 0x0081000e06007988 */ /* 0x0201e40008000404 */
[----:B0-----:R-:W-:-:S04]  /*4bc0*/  IADD3 R14, P0, R241, UR60, RZ ;  /* 0x0000003cf10e7c10 */ /* 0x001fc8000ff1e0ff */
[----:B------:R-:W-:-:S04]  /*4bd0*/  IADD3 R15, P2, R14, 0x8, RZ ;  /* 0x000000080e0f7810 */ /* 0x000fc80007f5e0ff */
[C---:B------:R-:W-:Y:S02]  /*4be0*/  ISETP.GT.U32.AND P3, PT, R15.reuse, R7, PT ;  /* 0x000000070f00720c */ /* 0x040fe40003f64070 */
[C---:B------:R-:W-:Y:S02]  /*4bf0*/  ISETP.GT.U32.AND P4, PT, R15.reuse, R250, PT ;  /* 0x000000fa0f00720c */ /* 0x040fe40003f84070 */
[----:B------:R-:W-:Y:S02]  /*4c00*/  ISETP.GT.U32.AND P1, PT, R15, R252, PT ;  /* 0x000000fc0f00720c */ /* 0x000fe40003f24070 */
[----:B------:R-:W-:-:S05]  /*4c10*/  IADD3.X R15, RZ, UR5, RZ, P0, !PT ;  /* 0x00000005ff0f7c10 */ /* 0x000fca00087fe4ff */
[----:B------:R-:W-:Y:S01]  /*4c20*/  IMAD.X R226, RZ, RZ, R15, P2 ;  /* 0x000000ffffe27224 */ /* 0x000fe200010e060f */
[----:B------:R-:W-:Y:S01]  /*4c30*/  ISETP.GT.U32.AND P6, PT, R14, R7, PT ;  /* 0x000000070e00720c */ /* 0x000fe20003fc4070 */
[----:B------:R-:W-:-:S03]  /*4c40*/  FMUL R160, R160, UR61 ;  /* 0x0000003da0a07c20 */ /* 0x000fc60008400000 */
[C---:B------:R-:W-:Y:S02]  /*4c50*/  ISETP.GT.U32.AND.EX P3, PT, R226.reuse, RZ, PT, P3 ;  /* 0x000000ffe200720c */ /* 0x040fe40003f64130 */
[C---:B------:R-:W-:Y:S02]  /*4c60*/  ISETP.GT.U32.AND.EX P4, PT, R226.reuse, RZ, PT, P4 ;  /* 0x000000ffe200720c */ /* 0x040fe40003f84140 */
[----:B------:R-:W-:Y:S01]  /*4c70*/  ISETP.GT.U32.AND.EX P1, PT, R226, RZ, PT, P1 ;  /* 0x000000ffe200720c */ /* 0x000fe20003f24110 */
[----:B------:R-:W-:Y:S01]  /*4c80*/  FMUL R226, R166, UR61 ;  /* 0x0000003da6e27c20 */ /* 0x000fe20008400000 */
[----:B------:R-:W-:Y:S02]  /*4c90*/  ISETP.GT.U32.AND.EX P6, PT, R15, RZ, PT, P6 ;  /* 0x000000ff0f00720c */ /* 0x000fe40003fc4160 */
[----:B------:R-:W-:Y:S02]  /*4ca0*/  FSEL R166, R164, -INF , !P3 ;  /* 0xff800000a4a67808 */ /* 0x000fe40005800000 */
[----:B------:R-:W-:-:S02]  /*4cb0*/  IADD3 R228, P3, R14, 0x9, RZ ;  /* 0x000000090ee47810 */ /* 0x000fc40007f7e0ff */
[----:B------:R-:W-:Y:S02]  /*4cc0*/  LOP3.LUT R241, R7, 0x8, RZ, 0xfc, !PT ;  /* 0x0000000807f17812 */ /* 0x000fe400078efcff */
[----:B------:R-:W-:Y:S02]  /*4cd0*/  FSEL R164, R160, -INF , !P6 ;  /* 0xff800000a0a47808 */ /* 0x000fe40007000000 */
[----:B------:R-:W-:Y:S02]  /*4ce0*/  ISETP.GE.U32.AND P5, PT, R14, R7, PT ;  /* 0x000000070e00720c */ /* 0x000fe40003fa6070 */
[----:B------:R-:W-:Y:S01]  /*4cf0*/  FSEL R160, R226, -INF , !P6 ;  /* 0xff800000e2a07808 */ /* 0x000fe20007000000 */
[----:B------:R-:W-:Y:S01]  /*4d00*/  IMAD.X R226, RZ, RZ, R15, P3 ;  /* 0x000000ffffe27224 */ /* 0x000fe200018e060f */
[----:B------:R-:W-:Y:S01]  /*4d10*/  ISETP.GT.U32.AND P0, PT, R14, R241, PT ;  /* 0x000000f10e00720c */ /* 0x000fe20003f04070 */
[----:B------:R-:W-:Y:S01]  /*4d20*/  FMUL R161, R161, UR61 ;  /* 0x0000003da1a17c20 */ /* 0x000fe20008400000 */
[----:B------:R-:W-:Y:S01]  /*4d30*/  ISETP.GT.U32.AND P3, PT, R228, R7, PT ;  /* 0x00000007e400720c */ /* 0x000fe20003f64070 */
[----:B------:R0:W-:Y:S01]  /*4d40*/  STS.U16 [R6+UR4+0x8400], R229 ;  /* 0x008400e506007988 */ /* 0x0001e20008000404 */
[C---:B------:R-:W-:Y:S01]  /*4d50*/  ISETP.GE.U32.AND.EX P5, PT, R15.reuse, RZ, PT, P5 ;  /* 0x000000ff0f00720c */ /* 0x040fe20003fa6150 */
[----:B------:R-:W-:Y:S01]  /*4d60*/  FMUL R162, R162, UR61 ;  /* 0x0000003da2a27c20 */ /* 0x000fe20008400000 */
[----:B------:R-:W-:-:S02]  /*4d70*/  ISETP.GT.U32.AND.EX P0, PT, R15, RZ, PT, P0 ;  /* 0x000000ff0f00720c */ /* 0x000fc40003f04100 */
[----:B------:R-:W-:Y:S01]  /*4d80*/  ISETP.GT.U32.AND.EX P3, PT, R226, RZ, PT, P3 ;  /* 0x000000ffe200720c */ /* 0x000fe20003f64130 */
[----:B0-----:R-:W-:Y:S01]  /*4d90*/  FMUL R229, R165, UR61 ;  /* 0x0000003da5e57c20 */ /* 0x001fe20008400000 */
[----:B------:R-:W-:Y:S02]  /*4da0*/  FSEL R165, R161, -INF , !P5 ;  /* 0xff800000a1a57808 */ /* 0x000fe40006800000 */
[----:B------:R-:W-:Y:S02]  /*4db0*/  FSEL R162, R162, -INF , !P0 ;  /* 0xff800000a2a27808 */ /* 0x000fe40004000000 */
[----:B------:R-:W-:Y:S02]  /*4dc0*/  FSEL R161, R229, -INF , !P3 ;  /* 0xff800000e5a17808 */ /* 0x000fe40005800000 */
[C---:B------:R-:W-:Y:S02]  /*4dd0*/  ISETP.GE.U32.AND P2, PT, R14.reuse, R241, PT ;  /* 0x000000f10e00720c */ /* 0x040fe40003f46070 */
[----:B------:R-:W-:-:S02]  /*4de0*/  ISETP.GT.U32.AND P6, PT, R14, R250, PT ;  /* 0x000000fa0e00720c */ /* 0x000fc40003fc4070 */
[C---:B------:R-:W-:Y:S02]  /*4df0*/  ISETP.GE.U32.AND P5, PT, R14.reuse, R250, PT ;  /* 0x000000fa0e00720c */ /* 0x040fe40003fa6070 */
[CC--:B------:R-:W-:Y:S02]  /*4e00*/  ISETP.GT.U32.AND P0, PT, R14.reuse, R252.reuse, PT ;  /* 0x000000fc0e00720c */ /* 0x0c0fe40003f04070 */
[----:B------:R-:W-:Y:S02]  /*4e10*/  ISETP.GE.U32.AND P3, PT, R14, R252, PT ;  /* 0x000000fc0e00720c */ /* 0x000fe40003f66070 */
[----:B------:R-:W-:-:S04]  /*4e20*/  FMNMX R14, R164, R165, !PT ;  /* 0x000000a5a40e7209 */ /* 0x000fc80007800000 */
[----:B------:R-:W-:-:S04]  /*4e30*/  FMNMX R14, R166, R14, !PT ;  /* 0x0000000ea60e7209 */ /* 0x000fc80007800000 */
[----:B------:R-:W-:Y:S01]  /*4e40*/  FMNMX R14, R161, R14, !PT ;  /* 0x0000000ea10e7209 */ /* 0x000fe20007800000 */
[----:B------:R-:W-:Y:S01]  /*4e50*/  FMUL R163, R163, UR61 ;  /* 0x0000003da3a37c20 */ /* 0x000fe20008400000 */
[----:B------:R-:W-:-:S03]  /*4e60*/  ISETP.GE.U32.AND.EX P2, PT, R15, RZ, PT, P2 ;  /* 0x000000ff0f00720c */ /* 0x000fc60003f46120 */
[----:B------:R-:W0:Y:S01]  /*4e70*/  SHFL.BFLY PT, R229, R14, 0x2, 0x1f ;  /* 0x0c401f000ee57f89 */ /* 0x000e2200000e0000 */
[C---:B------:R-:W-:Y:S02]  /*4e80*/  ISETP.GT.U32.AND.EX P6, PT, R15.reuse, RZ, PT, P6 ;  /* 0x000000ff0f00720c */ /* 0x040fe40003fc4160 */
[C---:B------:R-:W-:Y:S02]  /*4e90*/  ISETP.GE.U32.AND.EX P5, PT, R15.reuse, RZ, PT, P5 ;  /* 0x000000ff0f00720c */ /* 0x040fe40003fa6150 */
[C---:B------:R-:W-:Y:S02]  /*4ea0*/  ISETP.GT.U32.AND.EX P0, PT, R15.reuse, RZ, PT, P0 ;  /* 0x000000ff0f00720c */ /* 0x040fe40003f04100 */
[----:B------:R-:W-:Y:S02]  /*4eb0*/  ISETP.GE.U32.AND.EX P3, PT, R15, RZ, PT, P3 ;  /* 0x000000ff0f00720c */ /* 0x000fe40003f66130 */
[----:B------:R-:W-:Y:S02]  /*4ec0*/  FSEL R15, R163, -INF , !P2 ;  /* 0xff800000a30f7808 */ /* 0x000fe40005000000 */
[----:B------:R-:W-:Y:S01]  /*4ed0*/  ISETP.GT.U32.AND P2, PT, R228, R241, PT ;  /* 0x000000f1e400720c */ /* 0x000fe20003f44070 */
[----:B------:R-:W-:Y:S01]  /*4ee0*/  FMUL R163, R167, UR61 ;  /* 0x0000003da7a37c20 */ /* 0x000fe20008400000 */
[----:B------:R-:W-:Y:S01]  /*4ef0*/  FMNMX R167, R162, R15, !PT ;  /* 0x0000000fa2a77209 */ /* 0x000fe20007800000 */
[----:B------:R-:W-:Y:S01]  /*4f00*/  FMUL R152, R152, UR61 ;  /* 0x0000003d98987c20 */ /* 0x000fe20008400000 */
[----:B------:R-:W-:-:S02]  /*4f10*/  ISETP.GT.U32.AND.EX P2, PT, R226, RZ, PT, P2 ;  /* 0x000000ffe200720c */ /* 0x000fc40003f44120 */
[----:B------:R-:W-:Y:S02]  /*4f20*/  FMNMX R167, R160, R167, !PT ;  /* 0x000000a7a0a77209 */ /* 0x000fe40007800000 */
[----:B------:R-:W-:Y:S02]  /*4f30*/  FSEL R163, R163, -INF , !P2 ;  /* 0xff800000a3a37808 */ /* 0x000fe40005000000 */
[----:B------:R-:W-:Y:S02]  /*4f40*/  FSEL R152, R152, -INF , !P6 ;  /* 0xff80000098987808 */ /* 0x000fe40007000000 */
[C---:B------:R-:W-:Y:S02]  /*4f50*/  ISETP.GT.U32.AND P6, PT, R228.reuse, R250, PT ;  /* 0x000000fae400720c */ /* 0x040fe40003fc4070 */
[----:B------:R-:W-:Y:S02]  /*4f60*/  ISETP.GT.U32.AND P2, PT, R228, R252, PT ;  /* 0x000000fce400720c */ /* 0x000fe40003f44070 */
[----:B------:R-:W-:-:S02]  /*4f70*/  FMNMX R228, R163, R167, !PT ;  /* 0x000000a7a3e47209 */ /* 0x000fc40007800000 */
[----:B0-----:R-:W-:-:S03]  /*4f80*/  FMNMX R14, R14, R229, !PT ;  /* 0x000000e50e0e7209 */ /* 0x001fc60007800000 */
[----:B------:R-:W0:Y:S01]  /*4f90*/  SHFL.BFLY PT, R229, R228, 0x2, 0x1f ;  /* 0x0c401f00e4e57f89 */ /* 0x000e2200000e0000 */
[----:B------:R-:W-:-:S03]  /*4fa0*/  FMUL R153, R153, UR61 ;  /* 0x0000003d99997c20 */ /* 0x000fc60008400000 */
[----:B------:R-:W1:Y:S01]  /*4fb0*/  SHFL.BFLY PT, R167, R14, 0x1, 0x1f ;  /* 0x0c201f000ea77f89 */ /* 0x000e6200000e0000 */
[----:B------:R-:W-:Y:S01]  /*4fc0*/  FMUL R156, R156, UR61 ;  /* 0x0000003d9c9c7c20 */ /* 0x000fe20008400000 */
[----:B------:R-:W-:Y:S02]  /*4fd0*/  FSEL R153, R153, -INF , !P5 ;  /* 0xff80000099997808 */ /* 0x000fe40006800000 */
[C---:B------:R-:W-:Y:S02]  /*4fe0*/  ISETP.GT.U32.AND.EX P6, PT, R226.reuse, RZ, PT, P6 ;  /* 0x000000ffe200720c */ /* 0x040fe40003fc4160 */
[----:B------:R-:W-:Y:S02]  /*4ff0*/  ISETP.GT.U32.AND.EX P2, PT, R226, RZ, PT, P2 ;  /* 0x000000ffe200720c */ /* 0x000fe40003f44120 */
[----:B0-----:R-:W-:Y:S01]  /*5000*/  FMNMX R226, R228, R229, !PT ;  /* 0x000000e5e4e27209 */ /* 0x001fe20007800000 */
[----:B------:R-:W-:Y:S01]  /*5010*/  FMUL R228, R157, UR61 ;  /* 0x0000003d9de47c20 */ /* 0x000fe20008400000 */
[----:B------:R-:W-:-:S02]  /*5020*/  FMNMX R229, R152, R153, !PT ;  /* 0x0000009998e57209 */ /* 0x000fc40007800000 */
[----:B------:R-:W-:Y:S02]  /*5030*/  FSEL R157, R156, -INF , !P4 ;  /* 0xff8000009c9d7808 */ /* 0x000fe40006000000 */
[----:B------:R-:W-:Y:S02]  /*5040*/  FSEL R156, R228, -INF , !P6 ;  /* 0xff800000e49c7808 */ /* 0x000fe40007000000 */
[----:B------:R-:W-:Y:S02]  /*5050*/  FMNMX R228, R157, R229, !PT ;  /* 0x000000e59de47209 */ /* 0x000fe40007800000 */
[----:B------:R-:W0:Y:S02]  /*5060*/  SHFL.BFLY PT, R229, R226, 0x1, 0x1f ;  /* 0x0c201f00e2e57f89 */ /* 0x000e2400000e0000 */
[----:B------:R-:W-:Y:S02]  /*5070*/  FMNMX R228, R156, R228, !PT ;  /* 0x000000e49ce47209 */ /* 0x000fe40007800000 */
[----:B-1----:R-:W-:-:S03]  /*5080*/  FMNMX R14, R14, R167, !PT ;  /* 0x000000a70e0e7209 */ /* 0x002fc60007800000 */
[----:B------:R-:W1:Y:S01]  /*5090*/  SHFL.BFLY PT, R167, R228, 0x2, 0x1f ;  /* 0x0c401f00e4a77f89 */ /* 0x000e6200000e0000 */
[----:B------:R-:W-:Y:S01]  /*50a0*/  FMNMX R14, R14, R4, !PT ;  /* 0x000000040e0e7209 */ /* 0x000fe20007800000 */
[----:B------:R-:W-:Y:S01]  /*50b0*/  FMUL R154, R154, UR61 ;  /* 0x0000003d9a9a7c20 */ /* 0x000fe20008400000 */
[----:B------:R-:W-:Y:S01]  /*50c0*/  FMUL R158, R158, UR61 ;  /* 0x0000003d9e9e7c20 */ /* 0x000fe20008400000 */
[----:B------:R-:W-:Y:S01]  /*50d0*/  FMUL R159, R159, UR61 ;  /* 0x0000003d9f9f7c20 */ /* 0x000fe20008400000 */
[----:B0-----:R-:W-:Y:S01]  /*50e0*/  FMNMX R226, R226, R229, !PT ;  /* 0x000000e5e2e27209 */ /* 0x001fe20007800000 */
[----:B------:R-:W-:Y:S01]  /*50f0*/  FADD R229, R165, -R14 ;  /* 0x8000000ea5e57221 */ /* 0x000fe20000000000 */
[----:B------:R-:W-:Y:S01]  /*5100*/  FMUL R165, R155, UR61 ;  /* 0x0000003d9ba57c20 */ /* 0x000fe20008400000 */
[----:B------:R-:W-:Y:S02]  /*5110*/  FSEL R155, R154, -INF , !P0 ;  /* 0xff8000009a9b7808 */ /* 0x000fe40004000000 */
[----:B------:R-:W-:-:S02]  /*5120*/  FMUL R229, R229, 1.4426950216293334961 ;  /* 0x3fb8aa3be5e57820 */ /* 0x000fc40000400000 */
[----:B------:R-:W-:Y:S02]  /*5130*/  FSEL R154, R165, -INF , !P3 ;  /* 0xff800000a59a7808 */ /* 0x000fe40005800000 */
[----:B------:R0:W-:Y:S01]  /*5140*/  MUFU.EX2 R165, R229 ;  /* 0x000000e500a57308 */ /* 0x0001e20000000800 */
[----:B------:R-:W-:Y:S02]  /*5150*/  FSEL R158, R158, -INF , !P1 ;  /* 0xff8000009e9e7808 */ /* 0x000fe40004800000 */
[----:B-1----:R-:W-:Y:S02]  /*5160*/  FMNMX R167, R228, R167, !PT ;  /* 0x000000a7e4a77209 */ /* 0x002fe40007800000 */
[----:B------:R-:W-:Y:S02]  /*5170*/  FSEL R159, R159, -INF , !P2 ;  /* 0xff8000009f9f7808 */ /* 0x000fe40005000000 */
[----:B0-----:R-:W-:Y:S01]  /*5180*/  FMNMX R229, R155, R154, !PT ;  /* 0x0000009a9be57209 */ /* 0x001fe20007800000 */
[----:B------:R-:W0:Y:S03]  /*5190*/  SHFL.BFLY PT, R228, R167, 0x1, 0x1f ;  /* 0x0c201f00a7e47f89 */ /* 0x000e2600000e0000 */
[----:B------:R-:W-:-:S04]  /*51a0*/  FMNMX R229, R158, R229, !PT ;  /* 0x000000e59ee57209 */ /* 0x000fc80007800000 */
[----:B------:R-:W-:Y:S01]  /*51b0*/  FMNMX R229, R159, R229, !PT ;  /* 0x000000e59fe57209 */ /* 0x000fe20007800000 */
[----:B--2---:R-:W-:Y:S04]  /*51c0*/  STS.U16 [R6+UR4+0x8500], R231 ;  /* 0x008500e706007988 */ /* 0x004fe80008000404 */
[----:B------:R-:W1:Y:S01]  /*51d0*/  SHFL.BFLY PT, R231, R229, 0x2, 0x1f ;  /* 0x0c401f00e5e77f89 */ /* 0x000e6200000e0000 */
[----:B------:R-:W-:Y:S01]  /*51e0*/  FADD R161, R161, -R14 ;  /* 0x8000000ea1a17221 */ /* 0x000fe20000000000 */
[----:B0-----:R-:W-:-:S03]  /*51f0*/  FMNMX R228, R167, R228, !PT ;  /* 0x000000e4a7e47209 */ /* 0x001fc60007800000 */
[----:B------:R-:W-:Y:S01]  /*5200*/  FMUL R167, R161, 1.4426950216293334961 ;  /* 0x3fb8aa3ba1a77820 */ /* 0x000fe20000400000 */
[----:B------:R-:W-:Y:S01]  /*5210*/  FMNMX R161, R226, R3, !PT ;  /* 0x00000003e2a17209 */ /* 0x000fe20007800000 */
[----:B------:R-:W-:Y:S02]  /*5220*/  FADD R226, -R14, R4 ;  /* 0x000000040ee27221 */ /* 0x000fe40000000100 */
[----:B------:R0:W-:Y:S02]  /*5230*/  MUFU.EX2 R4, R167 ;  /* 0x000000a700047308 */ /* 0x0001e40000000800 */
[----:B------:R-:W-:Y:S01]  /*5240*/  FMUL R226, R226, 1.4426950216293334961 ;  /* 0x3fb8aa3be2e27820 */ /* 0x000fe20000400000 */
[----:B---3--:R-:W-:Y:S01]  /*5250*/  STS.U16 [R6+UR4+0x8200], R232 ;  /* 0x008200e806007988 */ /* 0x008fe20008000404 */
[----:B-1----:R-:W-:Y:S01]  /*5260*/  FMNMX R231, R229, R231, !PT ;  /* 0x000000e7e5e77209 */ /* 0x002fe20007800000 */
[----:B0-----:R-:W-:-:S03]  /*5270*/  FADD R167, R162, -R161 ;  /* 0x800000a1a2a77221 */ /* 0x001fc60000000000 */
[----:B------:R0:W1:Y:S01]  /*5280*/  MUFU.EX2 R162, R226 ;  /* 0x000000e200a27308 */ /* 0x0000620000000800 */
[----:B------:R-:W2:Y:S01]  /*5290*/  SHFL.BFLY PT, R232, R231, 0x1, 0x1f ;  /* 0x0c201f00e7e87f89 */ /* 0x000ea200000e0000 */
[----:B------:R-:W-:Y:S01]  /*52a0*/  FMUL R167, R167, 1.4426950216293334961 ;  /* 0x3fb8aa3ba7a77820 */ /* 0x000fe20000400000 */
[--C-:B------:R-:W-:Y:S01]  /*52b0*/  FADD R163, R163, -R161.reuse ;  /* 0x800000a1a3a37221 */ /* 0x100fe20000000000 */
[----:B0-----:R-:W-:-:S04]  /*52c0*/  FADD R226, R15, -R161 ;  /* 0x800000a10fe27221 */ /* 0x001fc80000000000 */
[----:B------:R0:W-:Y:S01]  /*52d0*/  MUFU.EX2 R15, R167 ;  /* 0x000000a7000f7308 */ /* 0x0001e20000000800 */
[----:B------:R-:W-:Y:S01]  /*52e0*/  FMUL R226, R226, 1.4426950216293334961 ;  /* 0x3fb8aa3be2e27820 */ /* 0x000fe20000400000 */
[----:B0-----:R-:W-:-:S06]  /*52f0*/  FADD R167, R160, -R161 ;  /* 0x800000a1a0a77221 */ /* 0x001fcc0000000000 */
[----:B------:R0:W-:Y:S01]  /*5300*/  MUFU.EX2 R160, R226 ;  /* 0x000000e200a07308 */ /* 0x0001e20000000800 */
[----:B------:R-:W-:Y:S01]  /*5310*/  STS.U16 [R6+UR4+0x8000], R234 ;  /* 0x008000ea06007988 */ /* 0x000fe20008000404 */
[----:B0-----:R-:W-:Y:S01]  /*5320*/  FMUL R226, R163, 1.4426950216293334961 ;  /* 0x3fb8aa3ba3e27820 */ /* 0x001fe20000400000 */
[----:B------:R-:W-:Y:S02]  /*5330*/  FMNMX R163, R228, R0, !PT ;  /* 0x00000000e4a37209 */ /* 0x000fe40007800000 */
[----:B------:R-:W-:Y:S01]  /*5340*/  STS.U16 [R6+UR4+0x8300], R230 ;  /* 0x008300e606007988 */ /* 0x000fe20008000404 */
[----:B------:R-:W-:-:S03]  /*5350*/  FADD R228, -R161, R3 ;  /* 0x00000003a1e47221 */ /* 0x000fc60000000100 */
[----:B----4-:R-:W-:Y:S01]  /*5360*/  STS.U16 [R6+UR4+0x8600], R235 ;  /* 0x008600eb06007988 */ /* 0x010fe20008000404 */
[----:B------:R-:W-:-:S03]  /*5370*/  FADD R152, R152, -R163 ;  /* 0x800000a398987221 */ /* 0x000fc60000000000 */
        /* <DEDUP_REMOVED lines=9> */
[----:B------:R-:W-:Y:S01]  /*5410*/  FMUL R152, R152, 1.4426950216293334961 ;  /* 0x3fb8aa3b98987820 */ /* 0x000fe20000400000 */
[----:B------:R3:W-:Y:S06]  /*5420*/  MEMBAR.ALL.CTA ;  /* 0x0000000000007992 */ /* 0x0007ec0000008000 */
[----:B---3--:R-:W3:Y:S01]  /*5430*/  FENCE.VIEW.ASYNC.S ;  /* 0x00000000000073c6 */ /* 0x008ee20000000000 */
[----:B------:R4:W-:Y:S01]  /*5440*/  MUFU.EX2 R3, R226 ;  /* 0x000000e200037308 */ /* 0x0009e20000000800 */
[----:B--2---:R-:W-:Y:S01]  /*5450*/  FMNMX R232, R231, R232, !PT ;  /* 0x000000e8e7e87209 */ /* 0x004fe20007800000 */
[----:B----4-:R-:W-:-:S06]  /*5460*/  FMUL R226, R228, 1.4426950216293334961 ;  /* 0x3fb8aa3be4e27820 */ /* 0x010fcc0000400000 */
[----:B------:R2:W-:Y:S02]  /*5470*/  MUFU.EX2 R228, R152 ;  /* 0x0000009800e47308 */ /* 0x0005e40000000800 */
[----:B--2---:R-:W-:Y:S01]  /*5480*/  FADD R152, -R163, R0 ;  /* 0x00000000a3987221 */ /* 0x004fe20000000100 */
[----:B------:R-:W-:-:S03]  /*5490*/  FMNMX R0, R232, R9, !PT ;  /* 0x00000009e8007209 */ /* 0x000fc60007800000 */
[----:B------:R-:W-:Y:S01]  /*54a0*/  FMUL R152, R152, 1.4426950216293334961 ;  /* 0x3fb8aa3b98987820 */ /* 0x000fe20000400000 */
[--C-:B------:R-:W-:Y:S01]  /*54b0*/  FADD R164, R164, -R14.reuse ;  /* 0x8000000ea4a47221 */ /* 0x100fe20000000000 */
[----:B------:R-:W-:Y:S02]  /*54c0*/  FADD R166, R166, -R14 ;  /* 0x8000000ea6a67221 */ /* 0x000fe40000000000 */
[----:B------:R2:W-:Y:S01]  /*54d0*/  MUFU.EX2 R232, R152 ;  /* 0x0000009800e87308 */ /* 0x0005e20000000800 */
[--C-:B------:R-:W-:Y:S01]  /*54e0*/  FADD R153, R153, -R163.reuse ;  /* 0x800000a399997221 */ /* 0x100fe20000000000 */
[--C-:B------:R-:W-:Y:S01]  /*54f0*/  FADD R157, R157, -R163.reuse ;  /* 0x800000a39d9d7221 */ /* 0x100fe20000000000 */
[----:B------:R-:W-:Y:S01]  /*5500*/  FADD R156, R156, -R163 ;  /* 0x800000a39c9c7221 */ /* 0x000fe20000000000 */
[--C-:B------:R-:W-:Y:S01]  /*5510*/  FADD R155, R155, -R0.reuse ;  /* 0x800000009b9b7221 */ /* 0x100fe20000000000 */
[--C-:B------:R-:W-:Y:S01]  /*5520*/  FADD R154, R154, -R0.reuse ;  /* 0x800000009a9a7221 */ /* 0x100fe20000000000 */
[--C-:B------:R-:W-:Y:S01]  /*5530*/  FADD R158, R158, -R0.reuse ;  /* 0x800000009e9e7221 */ /* 0x100fe20000000000 */
[----:B------:R-:W-:Y:S01]  /*5540*/  FADD R159, R159, -R0 ;  /* 0x800000009f9f7221 */ /* 0x000fe20000000000 */
[----:B--2---:R-:W-:Y:S01]  /*5550*/  FADD R152, -R0, R9 ;  /* 0x0000000900987221 */ /* 0x004fe20000000100 */
[----:B------:R-:W-:Y:S01]  /*5560*/  FMUL R164, R164, 1.4426950216293334961 ;  /* 0x3fb8aa3ba4a47820 */ /* 0x000fe20000400000 */
        /* <DEDUP_REMOVED lines=10> */
[----:B------:R-:W2:Y:S08]  /*5610*/  MUFU.EX2 R226, R226 ;  /* 0x000000e200e27308 */ /* 0x000eb00000000800 */
[----:B0-----:R-:W0:Y:S08]  /*5620*/  MUFU.EX2 R239, R152 ;  /* 0x0000009800ef7308 */ /* 0x001e300000000800 */
[----:B------:R-:W4:Y:S08]  /*5630*/  MUFU.EX2 R164, R164 ;  /* 0x000000a400a47308 */ /* 0x000f300000000800 */
[----:B------:R-:W5:Y:S08]  /*5640*/  MUFU.EX2 R166, R166 ;  /* 0x000000a600a67308 */ /* 0x000f700000000800 */
[----:B------:R-:W3:Y:S08]  /*5650*/  MUFU.EX2 R167, R167 ;  /* 0x000000a700a77308 */ /* 0x000ef00000000800 */
[----:B------:R5:W3:Y:S08]  /*5660*/  MUFU.EX2 R229, R153 ;  /* 0x0000009900e57308 */ /* 0x000af00000000800 */
[----:B------:R-:W-:Y:S08]  /*5670*/  MUFU.EX2 R230, R157 ;  /* 0x0000009d00e67308 */ /* 0x000ff00000000800 */
[----:B------:R-:W3:Y:S08]  /*5680*/  MUFU.EX2 R231, R156 ;  /* 0x0000009c00e77308 */ /* 0x000ef00000000800 */
[----:B------:R-:W-:Y:S08]  /*5690*/  MUFU.EX2 R233, R155 ;  /* 0x0000009b00e97308 */ /* 0x000ff00000000800 */
[----:B------:R3:W3:Y:S08]  /*56a0*/  MUFU.EX2 R234, R154 ;  /* 0x0000009a00ea7308 */ /* 0x0006f00000000800 */
[----:B------:R3:W-:Y:S08]  /*56b0*/  MUFU.EX2 R235, R158 ;  /* 0x0000009e00eb7308 */ /* 0x0007f00000000800 */
[----:B------:R-:W3:Y:S01]  /*56c0*/  MUFU.EX2 R9, R159 ;  /* 0x0000009f00097308 */ /* 0x000ee20000000800 */
[----:B------:R-:W-:-:S02]  /*56d0*/  R2UR UR38, R16 ;  /* 0x00000000102672ca */ /* 0x000fc400000e0000 */
[----:B------:R-:W-:Y:S01]  /*56e0*/  R2UR UR39, R17 ;  /* 0x00000000112772ca */ /* 0x000fe200000e0000 */
[-C--:B-1----:R-:W-:Y:S01]  /*56f0*/  FMUL R88, R88, R162.reuse ;  /* 0x000000a258587220 */ /* 0x082fe20000400000 */
[-C--:B------:R-:W-:Y:S01]  /*5700*/  FMUL R89, R89, R162.reuse ;  /* 0x000000a259597220 */ /* 0x080fe20000400000 */
        /* <DEDUP_REMOVED lines=29> */
[----:B------:R-:W-:Y:S01]  /*58e0*/  FMUL R149, R149, R162 ;  /* 0x000000a295957220 */ /* 0x000fe20000400000 */
[-C--:B--2---:R-:W-:Y:S01]  /*58f0*/  FMUL R90, R90, R226.reuse ;  /* 0x000000e25a5a7220 */ /* 0x084fe20000400000 */
        /* <DEDUP_REMOVED lines=63> */
[-C--:B0-----:R-:W-:Y:S01]  /*5cf0*/  FMUL R26, R26, R239.reuse ;  /* 0x000000ef1a1a7220 */ /* 0x081fe20000400000 */
        /* <DEDUP_REMOVED lines=31> */
[----:B----4-:R-:W-:-:S02]  /*5ef0*/  F2FP.F16.F32.PACK_AB R152, R165, R164 ;  /* 0x000000a4a598723e */ /* 0x010fc400000000ff */
[----:B-----5:R-:W-:Y:S02]  /*5f00*/  F2FP.F16.F32.PACK_AB R153, R160, R15 ;  /* 0x0000000fa099723e */ /* 0x020fe400000000ff */
[----:B---3--:R-:W-:Y:S02]  /*5f10*/  F2FP.F16.F32.PACK_AB R154, R4, R166 ;  /* 0x000000a6049a723e */ /* 0x008fe400000000ff */
[----:B------:R-:W-:Y:S02]  /*5f20*/  F2FP.F16.F32.PACK_AB R155, R3, R167 ;  /* 0x000000a7039b723e */ /* 0x000fe400000000ff */
[----:B------:R-:W-:Y:S02]  /*5f30*/  F2FP.F16.F32.PACK_AB R156, R229, R228 ;  /* 0x000000e4e59c723e */ /* 0x000fe400000000ff */
[----:B------:R-:W-:Y:S02]  /*5f40*/  F2FP.F16.F32.PACK_AB R158, R231, R230 ;  /* 0x000000e6e79e723e */ /* 0x000fe400000000ff */
[----:B------:R-:W-:-:S02]  /*5f50*/  F2FP.F16.F32.PACK_AB R157, R234, R233 ;  /* 0x000000e9ea9d723e */ /* 0x000fc400000000ff */
[----:B------:R-:W-:Y:S01]  /*5f60*/  F2FP.F16.F32.PACK_AB R159, R9, R235 ;  /* 0x000000eb099f723e */ /* 0x000fe200000000ff */
[----:B------:R-:W-:Y:S06]  /*5f70*/  BAR.SYNC.DEFER_BLOCKING 0x0 ;  /* 0x0000000000007b1d */ /* 0x000fec0000010000 */
[----:B------:R-:W-:Y:S01]  /*5f80*/  UMOV UR42, UR38 ;  /* 0x00000026002a7c82 */ /* 0x000fe20008000000 */
[----:B------:R-:W-:Y:S01]  /*5f90*/  UMOV UR43, UR39 ;  /* 0x00000027002b7c82 */ /* 0x000fe20008000000 */
[----:B------:R-:W-:Y:S01]  /*5fa0*/  FADD R160, R15, R160 ;  /* 0x000000a00fa07221 */ /* 0x000fe20000000000 */
[----:B------:R-:W-:-:S06]  /*5fb0*/  WARPGROUP.ARRIVE ;  /* 0x00000000000079c5 */ /* 0x000fcc0000000000 */
[----:B------:R-:W-:-:S12]  /*5fc0*/  HGMMA.64x128x16.F32 R88, R152, gdesc[UR36], R88 ;  /* 0x01e0002498587df0 */ /* 0x000fd80008700858 */
[----:B------:R-:W-:Y:S01]  /*5fd0*/  HGMMA.64x128x16.F32 R24, R156, gdesc[UR40], R24, gsb0 ;  /* 0x01e000289c187df0 */ /* 0x000fe20008000818 */
[----:B------:R-:W-:Y:S01]  /*5fe0*/  FADD R160, R167, R160 ;  /* 0x000000a0a7a07221 */ /* 0x000fe20000000000 */
[----:B------:R-:W-:Y:S01]  /*5ff0*/  FADD R229, R228, R229 ;  /* 0x000000e5e4e57221 */ /* 0x000fe20000000000 */
[----:B------:R-:W-:Y:S02]  /*6000*/  FADD R165, R164, R165 ;  /* 0x000000a5a4a57221 */ /* 0x000fe40000000000 */
[----:B------:R-:W-:Y:S01]  /*6010*/  FADD R3, R3, R160 ;  /* 0x000000a003037221 */ /* 0x000fe20000000000 */
[----:B------:R-:W-:Y:S01]  /*6020*/  FADD R230, R230, R229 ;  /* 0x000000e5e6e67221 */ /* 0x000fe20000000000 */
[----:B------:R-:W-:-:S03]  /*6030*/  FADD R165, R166, R165 ;  /* 0x000000a5a6a57221 */ /* 0x000fc60000000000 */
[----:B------:R-:W0:Y:S01]  /*6040*/  SHFL.BFLY PT, R160, R3, 0x2, 0x1f ;  /* 0x0c401f0003a07f89 */ /* 0x000e2200000e0000 */
[----:B------:R-:W-:Y:S01]  /*6050*/  FADD R230, R231, R230 ;  /* 0x000000e6e7e67221 */ /* 0x000fe20000000000 */
[----:B------:R-:W-:-:S04]  /*6060*/  FADD R4, R4, R165 ;  /* 0x000000a504047221 */ /* 0x000fc80000000000 */
[----:B------:R-:W1:Y:S01]  /*6070*/  SHFL.BFLY PT, R165, R230, 0x2, 0x1f ;  /* 0x0c401f00e6a57f89 */ /* 0x000e6200000e0000 */
[----:B------:R-:W-:-:S03]  /*6080*/  FADD R234, R233, R234 ;  /* 0x000000eae9ea7221 */ /* 0x000fc60000000000 */
[----:B------:R-:W2:Y:S01]  /*6090*/  SHFL.BFLY PT, R15, R4, 0x2, 0x1f ;  /* 0x0c401f00040f7f89 */ /* 0x000ea200000e0000 */
[----:B------:R-:W-:Y:S01]  /*60a0*/  FADD R234, R235, R234 ;  /* 0x000000eaebea7221 */ /* 0x000fe20000000000 */
[----:B------:R-:W3:Y:S03]  /*60b0*/  S2R R241, SR_CTAID.X ;  /* 0x0000000000f17919 */ /* 0x000ee60000002500 */
[----:B------:R-:W-:-:S05]  /*60c0*/  FADD R234, R9, R234 ;  /* 0x000000ea09ea7221 */ /* 0x000fca0000000000 */
[----:B------:R-:W4:Y:S01]  /*60d0*/  SHFL.BFLY PT, R167, R234, 0x2, 0x1f ;  /* 0x0c401f00eaa77f89 */ /* 0x000f2200000e0000 */
[----:B0-----:R-:W-:-:S05]  /*60e0*/  FADD R9, R3, R160 ;  /* 0x000000a003097221 */ /* 0x001fca0000000000 */
[----:B------:R-:W0:Y:S01]  /*60f0*/  SHFL.BFLY PT, R164, R9, 0x1, 0x1f ;  /* 0x0c201f0009a47f89 */ /* 0x000e2200000e0000 */
[----:B-1----:R-:W-:Y:S01]  /*6100*/  FADD R165, R230, R165 ;  /* 0x000000a5e6a57221 */ /* 0x002fe20000000000 */
[----:B--2---:R-:W-:-:S04]  /*6110*/  FADD R15, R4, R15 ;  /* 0x0000000f040f7221 */ /* 0x004fc80000000000 */
[----:B------:R-:W1:Y:S01]  /*6120*/  SHFL.BFLY PT, R4, R165, 0x1, 0x1f ;  /* 0x0c201f00a5047f89 */ /* 0x000e6200000e0000 */
[----:B------:R-:W-:Y:S01]  /*6130*/  UIADD3 UR60, UP0, UR60, 0x10, URZ ;  /* 0x000000103c3c7890 */ /* 0x000fe2000ff1e03f */
[----:B----4-:R-:W-:Y:S02]  /*6140*/  FADD R167, R234, R167 ;  /* 0x000000a7eaa77221 */ /* 0x010fe40000000000 */
[----:B------:R-:W2:Y:S01]  /*6150*/  SHFL.BFLY PT, R160, R15, 0x1, 0x1f ;  /* 0x0c201f000fa07f89 */ /* 0x000ea200000e0000 */
[----:B---3--:R-:W-:Y:S01]  /*6160*/  SHF.L.U32 R241, R241, 0x7, RZ ;  /* 0x00000007f1f17819 */ /* 0x008fe200000006ff */
[----:B------:R-:W-:Y:S02]  /*6170*/  UIADD3.X UR5, URZ, UR5, URZ, UP0, !UPT ;  /* 0x000000053f057290 */ /* 0x000fe400087fe43f */
[----:B------:R-:W3:Y:S02]  /*6180*/  SHFL.BFLY PT, R166, R167, 0x1, 0x1f ;  /* 0x0c201f00a7a67f89 */ /* 0x000ee400000e0000 */
[----:B------:R-:W-:-:S02]  /*6190*/  VIADD R241, R241, 0x80 ;  /* 0x00000080f1f17836 */ /* 0x000fc40000000000 */
[----:B0-----:R-:W-:-:S04]  /*61a0*/  FADD R3, R9, R164 ;  /* 0x000000a409037221 */ /* 0x001fc80000000000 */
[----:B------:R-:W-:Y:S01]  /*61b0*/  FFMA R11, R226, R11, R3 ;  /* 0x0000000be20b7223 */ /* 0x000fe20000000003 */
[----:B------:R-:W-:Y:S01]  /*61c0*/  ISETP.LE.U32.AND P0, PT, R241, UR60, PT ;  /* 0x0000003cf1007c0c */ /* 0x000fe2000bf03070 */
[----:B-1----:R-:W-:Y:S01]  /*61d0*/  FADD R3, R165, R4 ;  /* 0x00000004a5037221 */ /* 0x002fe20000000000 */
[----:B------:R-:W-:-:S05]  /*61e0*/  IMAD.U32 R4, RZ, RZ, UR5 ;  /* 0x00000005ff047e24 */ /* 0x000fca000f8e00ff */
[----:B------:R-:W-:Y:S02]  /*61f0*/  ISETP.GE.U32.AND.EX P0, PT, R4, RZ, PT, P0 ;  /* 0x000000ff0400720c */ /* 0x000fe40003f06100 */
[----:B------:R-:W-:Y:S01]  /*6200*/  R2UR UR39, R236 ;  /* 0x00000000ec2772ca */ /* 0x000fe200000e0000 */
[----:B--2---:R-:W-:Y:S01]  /*6210*/  FADD R229, R15, R160 ;  /* 0x000000a00fe57221 */ /* 0x004fe20000000000 */
[----:B------:R-:W-:Y:S02]  /*6220*/  R2UR UR38, R237 ;  /* 0x00000000ed2672ca */ /* 0x000fe400000e0000 */
[----:B------:R-:W-:Y:S01]  /*6230*/  R2UR UR36, R238 ;  /* 0x00000000ee2472ca */ /* 0x000fe200000e0000 */
[----:B---3--:R-:W-:Y:S01]  /*6240*/  FADD R166, R167, R166 ;  /* 0x000000a6a7a67221 */ /* 0x008fe20000000000 */
[----:B------:R-:W-:Y:S01]  /*6250*/  FFMA R12, R232, R12, R3 ;  /* 0x0000000ce80c7223 */ /* 0x000fe20000000003 */
[----:B------:R-:W-:Y:S01]  /*6260*/  IMAD.MOV.U32 R15, RZ, RZ, R0 ;  /* 0x000000ffff0f7224 */ /* 0x000fe200078e0000 */
[----:B------:R-:W-:Y:S01]  /*6270*/  MOV R9, R0 ;  /* 0x0000000000097202 */ /* 0x000fe20000000f00 */
[----:B------:R-:W-:Y:S01]  /*6280*/  FFMA R10, R162, R10, R229 ;  /* 0x0000000aa20a7223 */ /* 0x000fe200000000e5 */
[----:B------:R-:W-:Y:S01]  /*6290*/  FFMA R13, R239, R13, R166 ;  /* 0x0000000def0d7223 */ /* 0x000fe200000000a6 */
[----:B------:R-:W-:Y:S01]  /*62a0*/  LEA R2, R245, R2, 0x4 ;  /* 0x00000002f5027211 */ /* 0x000fe200078e20ff */
[----:B------:R-:W-:Y:S01]  /*62b0*/  IMAD R5, R227, 0x10, R5 ;  /* 0x00000010e3057824 */ /* 0x000fe200078e0205 */
[----:B------:R-:W-:Y:S01]  /*62c0*/  MOV R4, R14 ;  /* 0x0000000e00047202 */ /* 0x000fe20000000f00 */
[----:B------:R-:W-:-:S02]  /*62d0*/  IMAD.MOV.U32 R0, RZ, RZ, R163 ;  /* 0x000000ffff007224 */ /* 0x000fc400078e00a3 */
[----:B------:R-:W-:Y:S01]  /*62e0*/  IMAD.MOV.U32 R3, RZ, RZ, R161 ;  /* 0x000000ffff037224 */ /* 0x000fe200078e00a1 */
[----:B------:R-:W-:Y:S02]  /*62f0*/  WARPGROUP.DEPBAR.LE gsb0, 0x0 ;  /* 0x00008000000079c5 */ /* 0x000fe40000010000 */
[----:B------:R-:W-:Y:S05]  /*6300*/  @!P0 BRA `(.L_x_1) ;  /* 0xffffffdc00e48947 */ /* 0x000fea000383ffff */
.L_x_0:
[----:B------:R-:W0:Y:S01]  /*6310*/  S2R R0, SR_TID.X ;  /* 0x0000000000007919 */ /* 0x000e220000002100 */
[----:B------:R-:W-:Y:S01]  /*6320*/  FSETP.GT.AND P3, PT, |R13|, 8.50705917302346158658e+37, PT ;  /* 0x7e8000000d00780b */ /* 0x000fe20003f64200 */
[----:B------:R-:W-:Y:S01]  /*6330*/  FMUL R7, R82, 0.25 ;  /* 0x3e80000052077820 */ /* 0x000fe20000400000 */
[----:B------:R-:W-:Y:S01]  /*6340*/  FMUL R9, R26, 0.25 ;  /* 0x3e8000001a097820 */ /* 0x000fe20000400000 */
[----:B------:R-:W1:Y:S01]  /*6350*/  S2R R2, SR_TID.X ;  /* 0x0000000000027919 */ /* 0x000e620000002100 */
[C---:B------:R-:W-:Y:S01]  /*6360*/  FSETP.GT.AND P0, PT, |R11|.reuse, 8.50705917302346158658e+37, PT ;  /* 0x7e8000000b00780b */ /* 0x040fe20003f04200 */
[----:B------:R-:W-:Y:S01]  /*6370*/  FMUL R16, R11, 8388608 ;  /* 0x4b0000000b107820 */ /* 0x000fe20000400000 */
[----:B------:R-:W-:Y:S01]  /*6380*/  FSEL R82, R7, R82, P3 ;  /* 0x0000005207527208 */ /* 0x000fe20001800000 */
[----:B------:R-:W-:Y:S01]  /*6390*/  FMUL R7, R70, 0.25 ;  /* 0x3e80000046077820 */ /* 0x000fe20000400000 */
[----:B------:R-:W-:Y:S01]  /*63a0*/  FSEL R26, R9, R26, P3 ;  /* 0x0000001a091a7208 */ /* 0x000fe20001800000 */
[----:B------:R-:W-:Y:S01]  /*63b0*/  FMUL R9, R80, 0.25 ;  /* 0x3e80000050097820 */ /* 0x000fe20000400000 */
[----:B------:R-:W-:Y:S01]  /*63c0*/  FSETP.GEU.AND P6, PT, R11, 1.175494350822287508e-38, PT ;  /* 0x008000000b00780b */ /* 0x000fe20003fce000 */
[----:B------:R-:W-:Y:S01]  /*63d0*/  FMUL R17, R92, 0.25 ;  /* 0x3e8000005c117820 */ /* 0x000fe20000400000 */
[----:B------:R-:W-:Y:S01]  /*63e0*/  FSEL R70, R7, R70, P3 ;  /* 0x0000004607467208 */ /* 0x000fe20001800000 */
[----:B------:R-:W-:Y:S01]  /*63f0*/  FMUL R7, R62, 0.25 ;  /* 0x3e8000003e077820 */ /* 0x000fe20000400000 */
[----:B------:R-:W-:Y:S01]  /*6400*/  FSEL R16, R16, R11, !P6 ;  /* 0x0000000b10107208 */ /* 0x000fe20007000000 */
[----:B------:R-:W-:Y:S01]  /*6410*/  BAR.SYNC.DEFER_BLOCKING 0x0 ;  /* 0x0000000000007b1d */ /* 0x000fe20000010000 */
[----:B------:R-:W-:-:S02]  /*6420*/  FSEL R22, RZ, -23, P6 ;  /* 0xc1b80000ff167808 */ /* 0x000fc40003000000 */
[----:B------:R-:W-:Y:S01]  /*6430*/  FSEL R62, R7, R62, P3 ;  /* 0x0000003e073e7208 */ /* 0x000fe20001800000 */
[----:B------:R-:W-:Y:S01]  /*6440*/  FMUL R7, R50, 0.25 ;  /* 0x3e80000032077820 */ /* 0x000fe20000400000 */
[----:B------:R-:W-:Y:S01]  /*6450*/  FSETP.GEU.AND P6, PT, |R13|, 1.175494350822287508e-38, PT ;  /* 0x008000000d00780b */ /* 0x000fe20003fce200 */
[----:B------:R-:W-:Y:S02]  /*6460*/  VIADD R153, R16, 0xc0cafb0d ;  /* 0xc0cafb0d10997836 */ /* 0x000fe40000000000 */
[----:B------:R-:W2:Y:S01]  /*6470*/  S2UR UR10, SR_CTAID.Y ;  /* 0x00000000000a79c3 */ /* 0x000ea20000002600 */
[----:B------:R-:W-:Y:S01]  /*6480*/  ULDC.64 UR8, c[0x0][0x270] ;  /* 0x00009c0000087ab9 */ /* 0x000fe20000000a00 */
[----:B------:R-:W-:Y:S01]  /*6490*/  FSEL R50, R7, R50, P3 ;  /* 0x0000003207327208 */ /* 0x000fe20001800000 */
[----:B------:R-:W-:Y:S01]  /*64a0*/  FMUL R7, R42, 0.25 ;  /* 0x3e8000002a077820 */ /* 0x000fe20000400000 */
[----:B------:R-:W-:-:S04]  /*64b0*/  LOP3.LUT R153, R153, 0xff800000, RZ, 0xc0, !PT ;  /* 0xff80000099997812 */ /* 0x000fc800078ec0ff */
[----:B------:R-:W-:Y:S01]  /*64c0*/  FSEL R42, R7, R42, P3 ;  /* 0x0000002a072a7208 */ /* 0x000fe20001800000 */
[C---:B0-----:R-:W-:Y:S01]  /*64d0*/  IMAD.SHL.U32 R4, R0.reuse, 0x8, RZ ;  /* 0x0000000800047824 */ /* 0x041fe200078e00ff */
[----:B------:R-:W-:Y:S01]  /*64e0*/  LOP3.LUT R8, R0, 0x70, RZ, 0xc0, !PT ;  /* 0x0000007000087812 */ /* 0x000fe200078ec0ff */
[----:B------:R-:W-:Y:S01]  /*64f0*/  FMUL R7, R30, 0.25 ;  /* 0x3e8000001e077820 */ /* 0x000fe20000400000 */
[----:B------:R-:W-:Y:S01]  /*6500*/  @!P6 FMUL R82, R82, 16777216 ;  /* 0x4b8000005252e820 */ /* 0x000fe20000400000 */
[C---:B-1----:R-:W-:Y:S01]  /*6510*/  IMAD.SHL.U32 R3, R2.reuse, 0x40, RZ ;  /* 0x0000004002037824 */ /* 0x042fe200078e00ff */
[----:B------:R-:W-:Y:S01]  /*6520*/  LOP3.LUT R6, R2, 0xf, RZ, 0xc0, !PT ;  /* 0x0000000f02067812 */ /* 0x000fe200078ec0ff */
[----:B------:R-:W-:Y:S01]  /*6530*/  @!P6 FMUL R70, R70, 16777216 ;  /* 0x4b8000004646e820 */ /* 0x000fe20000400000 */
[----:B------:R-:W-:Y:S01]  /*6540*/  LOP3.LUT R5, R4, 0x38, RZ, 0xc0, !PT ;  /* 0x0000003804057812 */ /* 0x000fe200078ec0ff */
[----:B------:R-:W-:Y:S01]  /*6550*/  @!P6 FMUL R62, R62, 16777216 ;  /* 0x4b8000003e3ee820 */ /* 0x000fe20000400000 */
[----:B------:R-:W-:Y:S01]  /*6560*/  LOP3.LUT R3, R3, 0x400, RZ, 0xc0, !PT ;  /* 0x0000040003037812 */ /* 0x000fe200078ec0ff */
[----:B------:R-:W-:Y:S01]  /*6570*/  @!P6 FMUL R50, R50, 16777216 ;  /* 0x4b8000003232e820 */ /* 0x000fe20000400000 */
[----:B------:R-:W-:Y:S01]  /*6580*/  LEA R4, R6, UR4, 0x4 ;  /* 0x0000000406047c11 */ /* 0x000fe2000f8e20ff */
[----:B------:R-:W-:Y:S01]  /*6590*/  FMUL R6, R87, 0.25 ;  /* 0x3e80000057067820 */ /* 0x000fe20000400000 */
[----:B------:R-:W-:Y:S01]  /*65a0*/  IADD3 R5, R5, UR4, RZ ;  /* 0x0000000405057c10 */ /* 0x000fe2000fffe0ff */
[----:B------:R-:W-:Y:S01]  /*65b0*/  @!P6 FMUL R42, R42, 16777216 ;  /* 0x4b8000002a2ae820 */ /* 0x000fe20000400000 */
[----:B------:R-:W-:Y:S01]  /*65c0*/  FSEL R30, R7, R30, P3 ;  /* 0x0000001e071e7208 */ /* 0x000fe20001800000 */
[----:B------:R-:W-:Y:S01]  /*65d0*/  IMAD.IADD R4, R3, 0x1, R4 ;  /* 0x0000000103047824 */ /* 0x000fe200078e0204 */
[----:B------:R-:W-:Y:S01]  /*65e0*/  FSEL R87, R6, R87, P3 ;  /* 0x0000005706577208 */ /* 0x000fe20001800000 */
[----:B------:R-:W-:-:S02]  /*65f0*/  IMAD R3, R8, 0x4, R5 ;  /* 0x0000000408037824 */ /* 0x000fc400078e0205 */
[----:B------:R-:W-:Y:S01]  /*6600*/  FMUL R5, R86, 0.25 ;  /* 0x3e80000056057820 */ /* 0x000fe20000400000 */
[----:B------:R-:W-:Y:S01]  /*6610*/  FMUL R6, R83, 0.25 ;  /* 0x3e80000053067820 */ /* 0x000fe20000400000 */
[----:B------:R-:W-:Y:S01]  /*6620*/  FMUL R8, R79, 0.25 ;  /* 0x3e8000004f087820 */ /* 0x000fe20000400000 */
[----:B------:R-:W-:Y:S01]  /*6630*/  FMUL R7, R84, 0.25 ;  /* 0x3e80000054077820 */ /* 0x000fe20000400000 */
[----:B------:R-:W-:Y:S01]  /*6640*/  LOP3.LUT R19, R2, 0x60, RZ, 0xc0, !PT ;  /* 0x0000006002137812 */ /* 0x000fe200078ec0ff */
[----:B------:R-:W-:Y:S01]  /*6650*/  @!P6 FMUL R87, R87, 16777216 ;  /* 0x4b8000005757e820 */ /* 0x000fe20000400000 */
[----:B------:R-:W-:Y:S01]  /*6660*/  FSEL R86, R5, R86, P3 ;  /* 0x0000005605567208 */ /* 0x000fe20001800000 */
[----:B------:R-:W-:Y:S01]  /*6670*/  FMUL R5, R78, 0.25 ;  /* 0x3e8000004e057820 */ /* 0x000fe20000400000 */
        /* <DEDUP_REMOVED lines=38> */
[----:B------:R-:W-:Y:S01]  /*68e0*/  @!P6 FMUL R54, R54, 16777216 ;  /* 0x4b8000003636e820 */ /* 0x000fe20000400000 */
[----:B------:R-:W-:Y:S01]  /*68f0*/  @!P6 FMUL R46, R46, 16777216 ;  /* 0x4b8000002e2ee820 */ /* 0x000fe20000400000 */
[----:B------:R-:W-:Y:S01]  /*6900*/  FSEL R38, R5, R38, P3 ;  /* 0x0000002605267208 */ /* 0x000fe20001800000 */
[----:B------:R-:W-:Y:S01]  /*6910*/  FMUL R5, R34, 0.25 ;  /* 0x3e80000022057820 */ /* 0x000fe20000400000 */
[----:B------:R-:W-:Y:S01]  /*6920*/  FSEL R35, R6, R35, P3 ;  /* 0x0000002306237208 */ /* 0x000fe20001800000 */
[----:B------:R-:W-:Y:S01]  /*6930*/  FMUL R6, R27, 0.25 ;  /* 0x3e8000001b067820 */ /* 0x000fe20000400000 */
[----:B------:R-:W-:Y:S01]  /*6940*/  @!P6 FMUL R39, R39, 16777216 ;  /* 0x4b8000002727e820 */ /* 0x000fe20000400000 */
[----:B------:R-:W-:Y:S01]  /*6950*/  @!P6 FMUL R86, R86, 16777216 ;  /* 0x4b8000005656e820 */ /* 0x000fe20000400000 */
[----:B------:R-:W-:Y:S01]  /*6960*/  FSEL R34, R5, R34, P3 ;  /* 0x0000002205227208 */ /* 0x000fe20001800000 */
[----:B------:R-:W-:Y:S01]  /*6970*/  @!P6 FMUL R83, R83, 16777216 ;  /* 0x4b8000005353e820 */ /* 0x000fe20000400000 */
[----:B------:R-:W-:Y:S01]  /*6980*/  MOV R5, R12 ;  /* 0x0000000c00057202 */ /* 0x000fe20000000f00 */
[----:B------:R-:W-:Y:S01]  /*6990*/  FMUL R12, R91, 0.25 ;  /* 0x3e8000005b0c7820 */ /* 0x000fe20000400000 */
[----:B------:R-:W-:Y:S01]  /*69a0*/  FSEL R27, R6, R27, P3 ;  /* 0x0000001b061b7208 */ /* 0x000fe20001800000 */
[----:B------:R-:W-:Y:S01]  /*69b0*/  FMUL R6, R85, 0.25 ;  /* 0x3e80000055067820 */ /* 0x000fe20000400000 */
[----:B------:R-:W-:Y:S01]  /*69c0*/  FSETP.GT.AND P1, PT, |R5|, 8.50705917302346158658e+37, PT ;  /* 0x7e8000000500780b */ /* 0x000fe20003f24200 */
[----:B------:R-:W-:Y:S01]  /*69d0*/  @!P6 FMUL R79, R79, 16777216 ;  /* 0x4b8000004f4fe820 */ /* 0x000fe20000400000 */
[----:B------:R-:W-:Y:S01]  /*69e0*/  FSETP.GEU.AND P5, PT, R5, 1.175494350822287508e-38, PT ;  /* 0x008000000500780b */ /* 0x000fe20003fae000 */
        /* <DEDUP_REMOVED lines=112> */
[----:B------:R-:W-:Y:S01]  /*70f0*/  IMAD.MOV.U32 R6, RZ, RZ, R10 ;  /* 0x000000ffff067224 */ /* 0x000fe200078e000a */
[----:B------:R-:W-:Y:S01]  /*7100*/  FSEL R110, R7, R110, P0 ;  /* 0x0000006e076e7208 */ /* 0x000fe20000000000 */
[----:B------:R-:W-:Y:S01]  /*7110*/  FMUL R7, R102, 0.25 ;  /* 0x3e80000066077820 */ /* 0x000fe20000400000 */
[----:B------:R-:W-:Y:S01]  /*7120*/  FSEL R95, R8, R95, P0 ;  /* 0x0000005f085f7208 */ /* 0x000fe20000000000 */
[----:B------:R-:W-:Y:S01]  /*7130*/  FMUL R8, R149, 0.25 ;  /* 0x3e80000095087820 */ /* 0x000fe20000400000 */
[----:B------:R-:W-:Y:S01]  /*7140*/  FSEL R106, R9, R106, P0 ;  /* 0x0000006a096a7208 */ /* 0x000fe20000000000 */
[----:B------:R-:W-:Y:S01]  /*7150*/  FMUL R9, R98, 0.25 ;  /* 0x3e80000062097820 */ /* 0x000fe20000400000 */
[----:B------:R-:W-:Y:S01]  /*7160*/  FSETP.GT.AND P2, PT, |R6|, 8.50705917302346158658e+37, PT ;  /* 0x7e8000000600780b */ /* 0x000fe20003f44200 */
        /* <DEDUP_REMOVED lines=62> */
[C---:B------:R-:W-:Y:S01]  /*7550*/  FMUL R9, R6.reuse, 8388608 ;  /* 0x4b00000006097820 */ /* 0x040fe20000400000 */
[----:B------:R-:W-:Y:S01]  /*7560*/  FSETP.GEU.AND P4, PT, R6, 1.175494350822287508e-38, PT ;  /* 0x008000000600780b */ /* 0x000fe20003f8e000 */
[----:B------:R-:W-:Y:S01]  /*7570*/  @!P6 FMUL R78, R78, 16777216 ;  /* 0x4b8000004e4ee820 */ /* 0x000fe20000400000 */
[----:B------:R-:W-:Y:S01]  /*7580*/  FSEL R105, R10, R105, P2 ;  /* 0x000000690a697208 */ /* 0x000fe20001000000 */
[----:B------:R-:W-:Y:S01]  /*7590*/  FMUL R10, R97, 0.25 ;  /* 0x3e800000610a7820 */ /* 0x000fe20000400000 */
[----:B------:R-:W-:Y:S01]  /*75a0*/  FSEL R100, R7, R100, P2 ;  /* 0x0000006407647208 */ /* 0x000fe20001000000 */
[----:B------:R-:W-:Y:S01]  /*75b0*/  @!P6 FMUL R75, R75, 16777216 ;  /* 0x4b8000004b4be820 */ /* 0x000fe20000400000 */
[----:B------:R-:W-:Y:S01]  /*75c0*/  FSEL R7, R8, R89, P2 ;  /* 0x0000005908077208 */ /* 0x000fe20001000000 */
[----:B------:R-:W-:Y:S01]  /*75d0*/  FMUL R8, R13, 8388608 ;  /* 0x4b0000000d087820 */ /* 0x000fe20000400000 */
[----:B------:R-:W-:Y:S01]  /*75e0*/  FSEL R9, R9, R6, !P4 ;  /* 0x0000000609097208 */ /* 0x000fe20006000000 */
[----:B------:R-:W-:Y:S01]  /*75f0*/  @!P6 FMUL R74, R74, 16777216 ;  /* 0x4b8000004a4ae820 */ /* 0x000fe20000400000 */
[----:B------:R-:W-:Y:S01]  /*7600*/  FSEL R152, RZ, -23, P4 ;  /* 0xc1b80000ff987808 */ /* 0x000fe20002000000 */
[----:B------:R-:W-:Y:S01]  /*7610*/  @!P6 FMUL R71, R71, 16777216 ;  /* 0x4b8000004747e820 */ /* 0x000fe20000400000 */
[----:B------:R-:W-:Y:S01]  /*7620*/  FSETP.GEU.AND P4, PT, R13, 1.175494350822287508e-38, PT ;  /* 0x008000000d00780b */ /* 0x000fe20003f8e000 */
[----:B------:R-:W-:Y:S01]  /*7630*/  @!P6 FMUL R67, R67, 16777216 ;  /* 0x4b8000004343e820 */ /* 0x000fe20000400000 */
[----:B------:R-:W-:Y:S01]  /*7640*/  FSEL R97, R10, R97, P2 ;  /* 0x000000610a617208 */ /* 0x000fe20001000000 */
[----:B------:R-:W-:Y:S01]  /*7650*/  @!P6 FMUL R66, R66, 16777216 ;  /* 0x4b8000004242e820 */ /* 0x000fe20000400000 */
[----:B------:R-:W-:Y:S01]  /*7660*/  SHF.R.U32.HI R10, RZ, 0x1, R0 ;  /* 0x00000001ff0a7819 */ /* 0x000fe20000011600 */
[----:B------:R-:W-:Y:S01]  /*7670*/  @!P6 FMUL R63, R63, 16777216 ;  /* 0x4b8000003f3fe820 */ /* 0x000fe20000400000 */
[----:B------:R-:W-:Y:S01]  /*7680*/  FSEL R8, R8, R13, !P4 ;  /* 0x0000000d08087208 */ /* 0x000fe20006000000 */
[----:B------:R-:W-:Y:S01]  /*7690*/  @P3 FMUL R13, R13, 0.25 ;  /* 0x3e8000000d0d3820 */ /* 0x000fe20000400000 */
[----:B------:R-:W-:Y:S01]  /*76a0*/  FSEL R18, RZ, -23, P4 ;  /* 0xc1b80000ff127808 */ /* 0x000fe20002000000 */
[----:B------:R-:W-:Y:S01]  /*76b0*/  @!P6 FMUL R59, R59, 16777216 ;  /* 0x4b8000003b3be820 */ /* 0x000fe20000400000 */
[----:B------:R-:W-:Y:S01]  /*76c0*/  FSETP.GEU.AND P4, PT, |R5|, 1.175494350822287508e-38, PT ;  /* 0x008000000500780b */ /* 0x000fe20003f8e200 */
[----:B------:R-:W-:Y:S01]  /*76d0*/  @!P6 FMUL R13, R13, 16777216 ;  /* 0x4b8000000d0de820 */ /* 0x000fe20000400000 */
[----:B------:R-:W-:Y:S01]  /*76e0*/  LOP3.LUT R88, R10, 0x4, RZ, 0xc0, !PT ;  /* 0x000000040a587812 */ /* 0x000fe200078ec0ff */
[----:B------:R-:W-:Y:S01]  /*76f0*/  FMUL R10, R5, 8388608 ;  /* 0x4b000000050a7820 */ /* 0x000fe20000400000 */
[C---:B------:R-:W-:Y:S01]  /*7700*/  FSETP.GEU.AND P3, PT, |R11|.reuse, 1.175494350822287508e-38, PT ;  /* 0x008000000b00780b */ /* 0x040fe20003f6e200 */
[----:B------:R-:W-:Y:S01]  /*7710*/  @P0 FMUL R11, R11, 0.25 ;  /* 0x3e8000000b0b0820 */ /* 0x000fe20000400000 */
[----:B------:R-:W-:Y:S01]  /*7720*/  FSEL R17, R17, R92, P2 ;  /* 0x0000005c11117208 */ /* 0x000fe20001000000 */
[----:B------:R-:W0:Y:S01]  /*7730*/  MUFU.RCP R13, R13 ;  /* 0x0000000d000d7308 */ /* 0x000e220000001000 */
[----:B------:R-:W-:Y:S01]  /*7740*/  FSEL R10, R10, R5, !P5 ;  /* 0x000000050a0a7208 */ /* 0x000fe20006800000 */
[----:B------:R-:W-:Y:S01]  /*7750*/  @P1 FMUL R5, R5, 0.25 ;  /* 0x3e80000005051820 */ /* 0x000fe20000400000 */
[C---:B------:R-:W-:Y:S01]  /*7760*/  FSETP.GEU.AND P1, PT, |R6|.reuse, 1.175494350822287508e-38, PT ;  /* 0x008000000600780b */ /* 0x040fe20003f2e200 */
[----:B------:R-:W-:Y:S01]  /*7770*/  @P2 FMUL R6, R6, 0.25 ;  /* 0x3e80000006062820 */ /* 0x000fe20000400000 */
[----:B------:R-:W-:Y:S01]  /*7780*/  IADD3 R20, R9, -0x3f3504f3, RZ ;  /* 0xc0cafb0d09147810 */ /* 0x000fe20007ffe0ff */
[----:B------:R-:W-:Y:S01]  /*7790*/  @!P4 FMUL R5, R5, 16777216 ;  /* 0x4b8000000505c820 */ /* 0x000fe20000400000 */
[----:B------:R-:W-:Y:S01]  /*77a0*/  @!P4 FMUL R61, R61, 16777216 ;  /* 0x4b8000003d3dc820 */ /* 0x000fe20000400000 */
[----:B------:R-:W-:Y:S01]  /*77b0*/  @!P4 FMUL R24, R24, 16777216 ;  /* 0x4b8000001818c820 */ /* 0x000fe20000400000 */
[----:B------:R-:W-:-:S02]  /*77c0*/  VIADD R21, R10, 0xc0cafb0d ;  /* 0xc0cafb0d0a157836 */ /* 0x000fc40000000000 */
[----:B------:R-:W-:Y:S01]  /*77d0*/  @!P3 FMUL R11, R11, 16777216 ;  /* 0x4b8000000b0bb820 */ /* 0x000fe20000400000 */
[----:B------:R-:W-:Y:S01]  /*77e0*/  IADD3 R23, R8, -0x3f3504f3, RZ ;  /* 0xc0cafb0d08177810 */ /* 0x000fe20007ffe0ff */
[----:B------:R-:W1:Y:S01]  /*77f0*/  MUFU.RCP R5, R5 ;  /* 0x0000000500057308 */ /* 0x000e620000001000 */
[----:B------:R-:W-:Y:S01]  /*7800*/  LOP3.LUT R20, R20, 0xff800000, RZ, 0xc0, !PT ;  /* 0xff80000014147812 */ /* 0x000fe200078ec0ff */
[----:B------:R-:W-:Y:S01]  /*7810*/  @!P6 FMUL R58, R58, 16777216 ;  /* 0x4b8000003a3ae820 */ /* 0x000fe20000400000 */
[----:B------:R-:W-:Y:S01]  /*7820*/  LOP3.LUT R23, R23, 0xff800000, RZ, 0xc0, !PT ;  /* 0xff80000017177812 */ /* 0x000fe200078ec0ff */
[----:B------:R-:W-:Y:S01]  /*7830*/  @!P1 FMUL R6, R6, 16777216 ;  /* 0x4b80000006069820 */ /* 0x000fe20000400000 */
[----:B0-----:R-:W-:Y:S01]  /*7840*/  FMUL R92, R13, R46 ;  /* 0x0000002e0d5c7220 */ /* 0x001fe20000400000 */
[----:B------:R-:W-:Y:S01]  /*7850*/  LOP3.LUT R21, R21, 0xff800000, RZ, 0xc0, !PT ;  /* 0xff80000015157812 */ /* 0x000fe200078ec0ff */
[----:B------:R-:W-:Y:S01]  /*7860*/  @!P6 FMUL R55, R55, 16777216 ;  /* 0x4b8000003737e820 */ /* 0x000fe20000400000 */
[----:B------:R-:W-:Y:S01]  /*7870*/  MUFU.RCP R11, R11 ;  /* 0x0000000b000b7308 */ /* 0x000fe20000001000 */
[----:B------:R-:W-:Y:S01]  /*7880*/  FSEL R91, R12, R91, P0 ;  /* 0x0000005b0c5b7208 */ /* 0x000fe20000000000 */
[----:B------:R-:W-:Y:S01]  /*7890*/  IMAD R12, R19, 0x8, R4 ;  /* 0x00000008130c7824 */ /* 0x000fe200078e0204 */
[----:B------:R-:W-:Y:S01]  /*78a0*/  I2FP.F32.S32 R19, R20 ;  /* 0x0000001400137245 */ /* 0x000fe20000201400 */
[----:B------:R-:W-:Y:S01]  /*78b0*/  @!P6 FMUL R51, R51, 16777216 ;  /* 0x4b8000003333e820 */ /* 0x000fe20000400000 */
[----:B------:R-:W-:Y:S01]  /*78c0*/  I2FP.F32.S32 R157, R23 ;  /* 0x00000017009d7245 */ /* 0x000fe20000201400 */
[----:B------:R-:W-:Y:S01]  /*78d0*/  @!P6 FMUL R47, R47, 16777216 ;  /* 0x4b8000002f2fe820 */ /* 0x000fe20000400000 */
[----:B------:R-:W-:Y:S01]  /*78e0*/  FSEL R4, RZ, -23, P5 ;  /* 0xc1b80000ff047808 */ /* 0x000fe20002800000 */
[----:B------:R-:W-:Y:S01]  /*78f0*/  @!P6 FMUL R43, R43, 16777216 ;  /* 0x4b8000002b2be820 */ /* 0x000fe20000400000 */
[C---:B-1----:R-:W-:Y:S01]  /*7900*/  FMUL R46, R5.reuse, R61 ;  /* 0x0000003d052e7220 */ /* 0x042fe20000400000 */
[----:B------:R-:W-:Y:S01]  /*7910*/  FMUL R61, R5, R24 ;  /* 0x00000018053d7220 */ /* 0x000fe20000400000 */
[----:B------:R-:W-:Y:S01]  /*7920*/  I2FP.F32.S32 R89, R153 ;  /* 0x0000009900597245 */ /* 0x000fe20000201400 */
[----:B------:R-:W0:Y:S01]  /*7930*/  MUFU.RCP R24, R6 ;  /* 0x0000000600187308 */ /* 0x000e220000001000 */
[----:B------:R-:W-:Y:S01]  /*7940*/  I2FP.F32.S32 R155, R21 ;  /* 0x00000015009b7245 */ /* 0x000fe20000201400 */
[----:B------:R-:W-:Y:S01]  /*7950*/  @!P6 FMUL R38, R38, 16777216 ;  /* 0x4b8000002626e820 */ /* 0x000fe20000400000 */
        /* <DEDUP_REMOVED lines=36> */
[----:B------:R-:W-:-:S02]  /*7ba0*/  IMAD.IADD R3, R88, 0x1, R3 ;  /* 0x0000000158037824 */ /* 0x000fc400078e0203 */
[----:B------:R-:W-:Y:S01]  /*7bb0*/  FFMA.FTZ R152, R19, 1.1920928955078125e-07, R152 ;  /* 0x3400000013987823 */ /* 0x000fe20000010098 */
[----:B------:R-:W-:Y:S01]  /*7bc0*/  FFMA.FTZ R18, R157, 1.1920928955078125e-07, R18 ;  /* 0x340000009d127823 */ /* 0x000fe20000010012 */
[----:B------:R-:W-:Y:S01]  /*7bd0*/  @!P3 FMUL R91, R91, 16777216 ;  /* 0x4b8000005b5bb820 */ /* 0x000fe20000400000 */
[----:B------:R-:W-:Y:S01]  /*7be0*/  @!P3 FMUL R90, R90, 16777216 ;  /* 0x4b8000005a5ab820 */ /* 0x000fe20000400000 */
[----:B------:R-:W-:Y:S01]  /*7bf0*/  @!P1 FMUL R156, R156, 16777216 ;  /* 0x4b8000009c9c9820 */ /* 0x000fe20000400000 */
[----:B------:R-:W-:Y:S01]  /*7c00*/  FFMA.FTZ R22, R89, 1.1920928955078125e-07, R22 ;  /* 0x3400000059167823 */ /* 0x000fe20000010016 */
[----:B------:R-:W-:Y:S01]  /*7c10*/  FFMA.FTZ R19, R155, 1.1920928955078125e-07, R4 ;  /* 0x340000009b137823 */ /* 0x000fe20000010004 */
[C---:B------:R-:W-:Y:S01]  /*7c20*/  FMUL R88, R13.reuse, R54 ;  /* 0x000000360d587220 */ /* 0x040fe20000400000 */
        /* <DEDUP_REMOVED lines=29> */
[----:B------:R-:W-:Y:S01]  /*7e00*/  FMUL R158, R13, R26 ;  /* 0x0000001a0d9e7220 */ /* 0x000fe20000400000 */
        /* <DEDUP_REMOVED lines=30> */
[C---:B0-----:R-:W-:Y:S01]  /*7ff0*/  FMUL R4, R24.reuse, R7 ;  /* 0x0000000718047220 */ /* 0x041fe20000400000 */
[C---:B------:R-:W-:Y:S01]  /*8000*/  FMUL R5, R11.reuse, R91 ;  /* 0x0000005b0b057220 */ /* 0x040fe20000400000 */
[----:B------:R-:W-:Y:S01]  /*8010*/  FMUL R7, R24, R156 ;  /* 0x0000009c18077220 */ /* 0x000fe20000400000 */
[----:B------:R-:W-:Y:S01]  /*8020*/  FMUL R6, R11, R90 ;  /* 0x0000005a0b067220 */ /* 0x000fe20000400000 */
        /* <DEDUP_REMOVED lines=60> */
[----:B------:R-:W-:Y:S01]  /*83f0*/  IADD3 R20, R9, -R20, RZ ;  /* 0x8000001409147210 */ /* 0x000fe20007ffe0ff */
        /* <DEDUP_REMOVED lines=29> */
[----:B------:R-:W-:Y:S01]  /*85d0*/  F2FP.F16.F32.PACK_AB R4, R4, R7 ;  /* 0x000000070404723e */ /* 0x000fe200000000ff */
[----:B------:R-:W-:Y:S01]  /*85e0*/  FMUL R11, R11, R94 ;  /* 0x0000005e0b0b7220 */ /* 0x000fe20000400000 */
[----:B------:R-:W-:Y:S01]  /*85f0*/  F2FP.F16.F32.PACK_AB R5, R5, R6 ;  /* 0x000000060505723e */ /* 0x000fe200000000ff */
[----:B------:R-:W-:Y:S01]  /*8600*/  FMUL R149, R24, R149 ;  /* 0x0000009518957220 */ /* 0x000fe20000400000 */
[----:B------:R-:W-:Y:S01]  /*8610*/  F2FP.F16.F32.PACK_AB R6, R36, R61 ;  /* 0x0000003d2406723e */ /* 0x000fe200000000ff */
[C---:B------:R-:W-:Y:S01]  /*8620*/  FMUL R148, R24.reuse, R148 ;  /* 0x0000009418947220 */ /* 0x040fe20000400000 */
[----:B------:R-:W-:Y:S01]  /*8630*/  F2FP.F16.F32.PACK_AB R7, R157, R158 ;  /* 0x0000009e9d07723e */ /* 0x000fe200000000ff */
        /* <DEDUP_REMOVED lines=28> */
[----:B------:R-:W-:-:S02]  /*8800*/  IMAD.MOV.U32 R24, RZ, RZ, 0x3dc6b27f ;  /* 0x3dc6b27fff187424 */ /* 0x000fc400078e00ff */
[----:B------:R-:W-:Y:S01]  /*8810*/  FADD R20, R20, -1 ;  /* 0xbf80000014147421 */ /* 0x000fe20000000000 */
[----:B------:R-:W-:Y:S01]  /*8820*/  IMAD.IADD R153, R16, 0x1, -R153 ;  /* 0x0000000110997824 */ /* 0x000fe200078e0a99 */
[----:B------:R0:W-:Y:S01]  /*8830*/  STSM.16.M88.4 [R12], R4 ;  /* 0x000000040c007844 */ /* 0x0001e20000000200 */
[----:B------:R-:W-:Y:S01]  /*8840*/  IMAD.IADD R21, R10, 0x1, -R21 ;  /* 0x000000010a157824 */ /* 0x000fe200078e0a15 */
[----:B------:R-:W-:Y:S01]  /*8850*/  IADD3 R23, R8, -R23, RZ ;  /* 0x8000001708177210 */ /* 0x000fe20007ffe0ff */
[----:B------:R-:W-:Y:S01]  /*8860*/  FADD R153, R153, -1 ;  /* 0xbf80000099997421 */ /* 0x000fe20000000000 */
[----:B------:R-:W-:Y:S01]  /*8870*/  ISETP.GE.U32.AND P1, PT, R16, 0x7f800000, PT ;  /* 0x7f8000001000780c */ /* 0x000fe20003f26070 */
[----:B------:R-:W-:Y:S01]  /*8880*/  FADD R21, R21, -1 ;  /* 0xbf80000015157421 */ /* 0x000fe20000000000 */
[----:B------:R-:W-:Y:S01]  /*8890*/  ISETP.GE.U32.AND P0, PT, R9, 0x7f800000, PT ;  /* 0x7f8000000900780c */ /* 0x000fe20003f06070 */
[----:B------:R-:W-:Y:S01]  /*88a0*/  FADD R23, R23, -1 ;  /* 0xbf80000017177421 */ /* 0x000fe20000000000 */
[----:B------:R-:W-:Y:S01]  /*88b0*/  ISETP.GE.U32.AND P5, PT, R10, 0x7f800000, PT ;  /* 0x7f8000000a00780c */ /* 0x000fe20003fa6070 */
[----:B--2---:R-:W-:Y:S01]  /*88c0*/  UIMAD UR8, UR10, UR8, URZ ;  /* 0x000000080a0872a4 */ /* 0x004fe2000f8e023f */
[----:B------:R-:W-:Y:S01]  /*88d0*/  ISETP.GE.U32.AND P4, PT, R8, 0x7f800000, PT ;  /* 0x7f8000000800780c */ /* 0x000fe20003f86070 */
[----:B------:R-:W1:Y:S01]  /*88e0*/  LDC R131, c[0x0][0x278] ;  /* 0x00009e00ff837b82 */ /* 0x000e620000000800 */
[----:B------:R-:W-:Y:S01]  /*88f0*/  LOP3.LUT R2, R2, 0x7f, RZ, 0xc0, !PT ;  /* 0x0000007f02027812 */ /* 0x000fe200078ec0ff */
[----:B------:R-:W-:Y:S01]  /*8900*/  USHF.L.U32 UR5, UR8, 0x1, URZ ;  /* 0x0000000108057899 */ /* 0x000fe2000800063f */
[----:B------:R-:W-:Y:S01]  /*8910*/  FSETP.NEU.AND P2, PT, R16, RZ, PT ;  /* 0x000000ff1000720b */ /* 0x000fe20003f4d000 */
[CC--:B0-----:R-:W-:Y:S01]  /*8920*/  FFMA.FTZ R5, R20.reuse, R24.reuse, -0.16845393180847167969 ;  /* 0xbe2c7f3014057423 */ /* 0x0c1fe20000010018 */
[-C--:B------:R-:W-:Y:S01]  /*8930*/  FFMA.FTZ R4, R153, R24.reuse, -0.16845393180847167969 ;  /* 0xbe2c7f3099047423 */ /* 0x080fe20000010018 */
[-C--:B------:R-:W-:Y:S01]  /*8940*/  FFMA.FTZ R6, R21, R24.reuse, -0.16845393180847167969 ;  /* 0xbe2c7f3015067423 */ /* 0x080fe20000010018 */
[----:B------:R-:W-:Y:S01]  /*8950*/  FFMA.FTZ R24, R23, R24, -0.16845393180847167969 ;  /* 0xbe2c7f3017187423 */ /* 0x000fe20000010018 */
[C---:B------:R-:W-:Y:S01]  /*8960*/  FFMA.FTZ R5, R20.reuse, R5, 0.1716887056827545166 ;  /* 0x3e2fcf2a14057423 */ /* 0x040fe20000010005 */
[----:B------:R-:W-:Y:S01]  /*8970*/  FFMA.FTZ R4, R153, R4, 0.1716887056827545166 ;  /* 0x3e2fcf2a99047423 */ /* 0x000fe20000010004 */
[----:B------:R-:W-:Y:S01]  /*8980*/  FFMA.FTZ R6, R21, R6, 0.1716887056827545166 ;  /* 0x3e2fcf2a15067423 */ /* 0x000fe20000010006 */
[----:B------:R-:W-:Y:S01]  /*8990*/  FFMA.FTZ R24, R23, R24, 0.1716887056827545166 ;  /* 0x3e2fcf2a17187423 */ /* 0x000fe20000010018 */
[C---:B------:R-:W-:Y:S01]  /*89a0*/  FFMA.FTZ R5, R20.reuse, R5, -0.17900948226451873779 ;  /* 0xbe374e4314057423 */ /* 0x040fe20000010005 */
[----:B------:R-:W-:Y:S01]  /*89b0*/  FFMA.FTZ R4, R153, R4, -0.17900948226451873779 ;  /* 0xbe374e4399047423 */ /* 0x000fe20000010004 */
[----:B------:R-:W-:Y:S01]  /*89c0*/  FFMA.FTZ R6, R21, R6, -0.17900948226451873779 ;  /* 0xbe374e4315067423 */ /* 0x000fe20000010006 */
[----:B------:R-:W-:Y:S01]  /*89d0*/  FFMA.FTZ R24, R23, R24, -0.17900948226451873779 ;  /* 0xbe374e4317187423 */ /* 0x000fe20000010018 */
[C---:B------:R-:W-:Y:S01]  /*89e0*/  FFMA.FTZ R5, R20.reuse, R5, 0.20512372255325317383 ;  /* 0x3e520bf414057423 */ /* 0x040fe20000010005 */
[----:B------:R-:W-:Y:S01]  /*89f0*/  FFMA.FTZ R4, R153, R4, 0.20512372255325317383 ;  /* 0x3e520bf499047423 */ /* 0x000fe20000010004 */
[----:B------:R-:W-:Y:S01]  /*8a00*/  FFMA.FTZ R6, R21, R6, 0.20512372255325317383 ;  /* 0x3e520bf415067423 */ /* 0x000fe20000010006 */
[----:B------:R-:W-:Y:S01]  /*8a10*/  FFMA.FTZ R24, R23, R24, 0.20512372255325317383 ;  /* 0x3e520bf417187423 */ /* 0x000fe20000010018 */
[C---:B------:R-:W-:Y:S01]  /*8a20*/  FFMA.FTZ R5, R20.reuse, R5, -0.24046532809734344482 ;  /* 0xbe763c8b14057423 */ /* 0x040fe20000010005 */
[----:B------:R-:W-:Y:S01]  /*8a30*/  FFMA.FTZ R4, R153, R4, -0.24046532809734344482 ;  /* 0xbe763c8b99047423 */ /* 0x000fe20000010004 */
[----:B------:R-:W-:Y:S01]  /*8a40*/  FFMA.FTZ R6, R21, R6, -0.24046532809734344482 ;  /* 0xbe763c8b15067423 */ /* 0x000fe20000010006 */
[----:B------:R-:W-:Y:S01]  /*8a50*/  FFMA.FTZ R24, R23, R24, -0.24046532809734344482 ;  /* 0xbe763c8b17187423 */ /* 0x000fe20000010018 */
[C---:B------:R-:W-:Y:S01]  /*8a60*/  FFMA.FTZ R5, R20.reuse, R5, 0.28857114911079406738 ;  /* 0x3e93bf9914057423 */ /* 0x040fe20000010005 */
[----:B------:R-:W-:Y:S01]  /*8a70*/  FFMA.FTZ R4, R153, R4, 0.28857114911079406738 ;  /* 0x3e93bf9999047423 */ /* 0x000fe20000010004 */
[----:B------:R-:W-:Y:S01]  /*8a80*/  FFMA.FTZ R6, R21, R6, 0.28857114911079406738 ;  /* 0x3e93bf9915067423 */ /* 0x000fe20000010006 */
[----:B------:R-:W-:Y:S01]  /*8a90*/  FFMA.FTZ R24, R23, R24, 0.28857114911079406738 ;  /* 0x3e93bf9917187423 */ /* 0x000fe20000010018 */
[C---:B------:R-:W-:Y:S01]  /*8aa0*/  FFMA.FTZ R5, R20.reuse, R5, -0.36067417263984680176 ;  /* 0xbeb8aa4914057423 */ /* 0x040fe20000010005 */
[----:B------:R-:W-:Y:S01]  /*8ab0*/  FFMA.FTZ R4, R153, R4, -0.36067417263984680176 ;  /* 0xbeb8aa4999047423 */ /* 0x000fe20000010004 */
[----:B------:R-:W-:Y:S01]  /*8ac0*/  FFMA.FTZ R6, R21, R6, -0.36067417263984680176 ;  /* 0xbeb8aa4915067423 */ /* 0x000fe20000010006 */
[----:B------:R-:W-:Y:S01]  /*8ad0*/  FFMA.FTZ R24, R23, R24, -0.36067417263984680176 ;  /* 0xbeb8aa4917187423 */ /* 0x000fe20000010018 */
[C---:B------:R-:W-:Y:S01]  /*8ae0*/  FFMA.FTZ R5, R20.reuse, R5, 0.48089820146560668945 ;  /* 0x3ef6384a14057423 */ /* 0x040fe20000010005 */
[----:B------:R-:W-:Y:S01]  /*8af0*/  FFMA.FTZ R4, R153, R4, 0.48089820146560668945 ;  /* 0x3ef6384a99047423 */ /* 0x000fe20000010004 */
[----:B------:R-:W-:Y:S01]  /*8b00*/  FFMA.FTZ R6, R21, R6, 0.48089820146560668945 ;  /* 0x3ef6384a15067423 */ /* 0x000fe20000010006 */
[----:B------:R-:W-:Y:S01]  /*8b10*/  FFMA.FTZ R24, R23, R24, 0.48089820146560668945 ;  /* 0x3ef6384a17187423 */ /* 0x000fe20000010018 */
[C---:B------:R-:W-:Y:S01]  /*8b20*/  FFMA.FTZ R5, R20.reuse, R5, -0.72134751081466674805 ;  /* 0xbf38aa3b14057423 */ /* 0x040fe20000010005 */
[----:B------:R-:W-:Y:S01]  /*8b30*/  FFMA.FTZ R4, R153, R4, -0.72134751081466674805 ;  /* 0xbf38aa3b99047423 */ /* 0x000fe20000010004 */
[----:B------:R-:W-:Y:S01]  /*8b40*/  FFMA.FTZ R6, R21, R6, -0.72134751081466674805 ;  /* 0xbf38aa3b15067423 */ /* 0x000fe20000010006 */
[----:B------:R-:W-:Y:S01]  /*8b50*/  FFMA.FTZ R24, R23, R24, -0.72134751081466674805 ;  /* 0xbf38aa3b17187423 */ /* 0x000fe20000010018 */
[C---:B------:R-:W-:Y:S01]  /*8b60*/  FMUL R5, R20.reuse, R5 ;  /* 0x0000000514057220 */ /* 0x040fe20000400000 */
[----:B------:R-:W-:Y:S01]  /*8b70*/  FMUL R4, R153, R4 ;  /* 0x0000000499047220 */ /* 0x000fe20000400000 */
[----:B------:R-:W-:Y:S01]  /*8b80*/  FMUL R6, R21, R6 ;  /* 0x0000000615067220 */ /* 0x000fe20000400000 */
[----:B------:R-:W-:Y:S01]  /*8b90*/  FMUL R24, R23, R24 ;  /* 0x0000001817187220 */ /* 0x000fe20000400000 */
[C---:B------:R-:W-:Y:S01]  /*8ba0*/  FMUL R5, R20.reuse, R5 ;  /* 0x0000000514057220 */ /* 0x040fe20000400000 */
[----:B------:R-:W-:Y:S01]  /*8bb0*/  FMUL R4, R153, R4 ;  /* 0x0000000499047220 */ /* 0x000fe20000400000 */
[----:B------:R-:W-:Y:S01]  /*8bc0*/  FMUL R6, R21, R6 ;  /* 0x0000000615067220 */ /* 0x000fe20000400000 */
[----:B------:R-:W-:Y:S01]  /*8bd0*/  FMUL R24, R23, R24 ;  /* 0x0000001817187220 */ /* 0x000fe20000400000 */
[----:B------:R-:W-:Y:S01]  /*8be0*/  FFMA.FTZ R5, R20, 1.4426950216293334961, R5 ;  /* 0x3fb8aa3b14057823 */ /* 0x000fe20000010005 */
[----:B------:R-:W-:Y:S01]  /*8bf0*/  FFMA.FTZ R153, R153, 1.4426950216293334961, R4 ;  /* 0x3fb8aa3b99997823 */ /* 0x000fe20000010004 */
[----:B------:R-:W-:Y:S01]  /*8c00*/  FFMA.FTZ R6, R21, 1.4426950216293334961, R6 ;  /* 0x3fb8aa3b15067823 */ /* 0x000fe20000010006 */
[----:B------:R-:W-:Y:S01]  /*8c10*/  FFMA.FTZ R23, R23, 1.4426950216293334961, R24 ;  /* 0x3fb8aa3b17177823 */ /* 0x000fe20000010018 */
[----:B------:R-:W-:Y:S01]  /*8c20*/  FADD R152, R152, R5 ;  /* 0x0000000598987221 */ /* 0x000fe20000000000 */
[----:B------:R-:W-:-:S02]  /*8c30*/  @P1 IMAD.MOV.U32 R5, RZ, RZ, 0x7f800000 ;  /* 0x7f800000ff051424 */ /* 0x000fc400078e00ff */
[----:B------:R-:W-:Y:S01]  /*8c40*/  FADD R60, R22, R153 ;  /* 0x00000099163c7221 */ /* 0x000fe20000000000 */
[----:B------:R-:W-:Y:S01]  /*8c50*/  @P0 IMAD.MOV.U32 R4, RZ, RZ, 0x7f800000 ;  /* 0x7f800000ff040424 */ /* 0x000fe200078e00ff */
[----:B------:R-:W-:Y:S01]  /*8c60*/  @P5 MOV R7, 0x7f800000 ;  /* 0x7f80000000075802 */ /* 0x000fe20000000f00 */
[----:B------:R-:W-:Y:S01]  /*8c70*/  @P1 FFMA.FTZ R60, R16, R5, +INF ;  /* 0x7f800000103c1423 */ /* 0x000fe20000010005 */
[----:B------:R-:W-:Y:S01]  /*8c80*/  @P4 IMAD.MOV.U32 R5, RZ, RZ, 0x7f800000 ;  /* 0x7f800000ff054424 */ /* 0x000fe200078e00ff */
[----:B------:R-:W-:Y:S01]  /*8c90*/  LEA R2, R2, UR4, 0x4 ;  /* 0x0000000402027c11 */ /* 0x000fe2000f8e20ff */
[----:B------:R-:W-:Y:S01]  /*8ca0*/  FADD R61, R19, R6 ;  /* 0x00000006133d7221 */ /* 0x000fe20000000000 */
[----:B------:R-:W-:Y:S01]  /*8cb0*/  FADD R64, R18, R23 ;  /* 0x0000001712407221 */ /* 0x000fe20000000000 */
[----:B------:R-:W-:Y:S01]  /*8cc0*/  @P0 FFMA.FTZ R152, R9, R4, +INF ;  /* 0x7f80000009980423 */ /* 0x000fe20000010004 */
[----:B------:R-:W-:Y:S01]  /*8cd0*/  @P5 FFMA.FTZ R61, R10, R7, +INF ;  /* 0x7f8000000a3d5423 */ /* 0x000fe20000010007 */
[----:B------:R-:W-:Y:S01]  /*8ce0*/  @P4 FFMA.FTZ R64, R8, R5, +INF ;  /* 0x7f80000008404423 */ /* 0x000fe20000010005 */
[----:B------:R-:W-:Y:S01]  /*8cf0*/  BAR.SYNC.DEFER_BLOCKING 0x0 ;  /* 0x0000000000007b1d */ /* 0x000fe20000010000 */
[----:B------:R-:W-:-:S02]  /*8d00*/  F2FP.F16.F32.PACK_AB R16, R93, R94 ;  /* 0x0000005e5d10723e */ /* 0x000fc400000000ff */
[----:B------:R-:W-:Y:S02]  /*8d10*/  F2FP.F16.F32.PACK_AB R17, R90, R11 ;  /* 0x0000000b5a11723e */ /* 0x000fe400000000ff */
[----:B------:R-:W-:Y:S02]  /*8d20*/  F2FP.F16.F32.PACK_AB R18, R29, R28 ;  /* 0x0000001c1d12723e */ /* 0x000fe400000000ff */
[----:B------:R-:W-:Y:S02]  /*8d30*/  F2FP.F16.F32.PACK_AB R19, R31, R30 ;  /* 0x0000001e1f13723e */ /* 0x000fe400000000ff */
[----:B------:R-:W-:Y:S02]  /*8d40*/  FSETP.NEU.AND P3, PT, R9, RZ, PT ;  /* 0x000000ff0900720b */ /* 0x000fe40003f6d000 */
[----:B------:R-:W-:Y:S02]  /*8d50*/  FSETP.NEU.AND P1, PT, R10, RZ, PT ;  /* 0x000000ff0a00720b */ /* 0x000fe40003f2d000 */
[----:B------:R-:W-:-:S02]  /*8d60*/  FSETP.NEU.AND P0, PT, R8, RZ, PT ;  /* 0x000000ff0800720b */ /* 0x000fc40003f0d000 */
[----:B------:R-:W-:Y:S02]  /*8d70*/  F2FP.F16.F32.PACK_AB R20, R97, R96 ;  /* 0x000000606114723e */ /* 0x000fe400000000ff */
[----:B------:R-:W-:Y:S02]  /*8d80*/  F2FP.F16.F32.PACK_AB R21, R99, R98 ;  /* 0x000000626315723e */ /* 0x000fe400000000ff */
[----:B------:R-:W-:Y:S02]  /*8d90*/  F2FP.F16.F32.PACK_AB R22, R33, R32 ;  /* 0x000000202116723e */ /* 0x000fe400000000ff */
[----:B------:R-:W-:Y:S02]  /*8da0*/  F2FP.F16.F32.PACK_AB R23, R35, R34 ;  /* 0x000000222317723e */ /* 0x000fe400000000ff */
[----:B------:R-:W-:Y:S01]  /*8db0*/  F2FP.F16.F32.PACK_AB R26, R26, R27 ;  /* 0x0000001b1a1a723e */ /* 0x000fe200000000ff */
[----:B------:R-:W0:Y:S01]  /*8dc0*/  LDS.128 R4, [R2] ;  /* 0x0000000002047984 */ /* 0x000e220000000c00 */
[----:B------:R-:W-:-:S02]  /*8dd0*/  F2FP.F16.F32.PACK_AB R24, R101, R100 ;  /* 0x000000646518723e */ /* 0x000fc400000000ff */
[----:B------:R-:W-:Y:S01]  /*8de0*/  F2FP.F16.F32.PACK_AB R25, R25, R102 ;  /* 0x000000661919723e */ /* 0x000fe200000000ff */
[----:B------:R-:W-:Y:S01]  /*8df0*/  BAR.SYNC.DEFER_BLOCKING 0x0 ;  /* 0x0000000000007b1d */ /* 0x000fe20000010000 */
[----:B------:R-:W-:Y:S02]  /*8e00*/  F2FP.F16.F32.PACK_AB R27, R154, R155 ;  /* 0x0000009b9a1b723e */ /* 0x000fe400000000ff */
[----:B------:R-:W-:Y:S02]  /*8e10*/  F2FP.F16.F32.PACK_AB R28, R105, R104 ;  /* 0x00000068691c723e */ /* 0x000fe400000000ff */
[----:B------:R-:W-:Y:S02]  /*8e20*/  F2FP.F16.F32.PACK_AB R29, R107, R106 ;  /* 0x0000006a6b1d723e */ /* 0x000fe400000000ff */
[----:B------:R-:W-:Y:S02]  /*8e30*/  F2FP.F16.F32.PACK_AB R30, R41, R40 ;  /* 0x00000028291e723e */ /* 0x000fe400000000ff */
[----:B------:R-:W-:-:S02]  /*8e40*/  F2FP.F16.F32.PACK_AB R31, R43, R42 ;  /* 0x0000002a2b1f723e */ /* 0x000fc400000000ff */
[----:B------:R-:W-:Y:S02]  /*8e50*/  F2FP.F16.F32.PACK_AB R32, R109, R108 ;  /* 0x0000006c6d20723e */ /* 0x000fe400000000ff */
[----:B------:R-:W-:Y:S02]  /*8e60*/  F2FP.F16.F32.PACK_AB R33, R111, R110 ;  /* 0x0000006e6f21723e */ /* 0x000fe400000000ff */
[----:B------:R-:W-:Y:S02]  /*8e70*/  F2FP.F16.F32.PACK_AB R34, R52, R65 ;  /* 0x000000413422723e */ /* 0x000fe400000000ff */
[----:B------:R-:W-:Y:S02]  /*8e80*/  F2FP.F16.F32.PACK_AB R35, R89, R92 ;  /* 0x0000005c5923723e */ /* 0x000fe400000000ff */
[----:B------:R-:W-:Y:S02]  /*8e90*/  F2FP.F16.F32.PACK_AB R40, R113, R112 ;  /* 0x000000707128723e */ /* 0x000fe400000000ff */
[----:B------:R-:W-:-:S02]  /*8ea0*/  F2FP.F16.F32.PACK_AB R41, R115, R114 ;  /* 0x000000727329723e */ /* 0x000fc400000000ff */
[----:B------:R-:W-:Y:S01]  /*8eb0*/  F2FP.F16.F32.PACK_AB R42, R49, R48 ;  /* 0x00000030312a723e */ /* 0x000fe200000000ff */
[----:B------:R-:W-:Y:S01]  /*8ec0*/  STSM.16.M88.4 [R12], R16 ;  /* 0x000000100c007844 */ /* 0x000fe20000000200 */
[----:B------:R-:W-:Y:S02]  /*8ed0*/  F2FP.F16.F32.PACK_AB R43, R51, R50 ;  /* 0x00000032332b723e */ /* 0x000fe400000000ff */
[----:B------:R-:W-:Y:S01]  /*8ee0*/  F2FP.F16.F32.PACK_AB R38, R38, R39 ;  /* 0x000000272626723e */ /* 0x000fe200000000ff */
[----:B------:R-:W-:Y:S01]  /*8ef0*/  BAR.SYNC.DEFER_BLOCKING 0x0 ;  /* 0x0000000000007b1d */ /* 0x000fe20000010000 */
        /* <DEDUP_REMOVED lines=9> */
[----:B------:R-:W-:Y:S02]  /*8f90*/  F2FP.F16.F32.PACK_AB R45, R45, R126 ;  /* 0x0000007e2d2d723e */ /* 0x000fe400000000ff */
[----:B------:R-:W-:Y:S01]  /*8fa0*/  F2FP.F16.F32.PACK_AB R47, R63, R62 ;  /* 0x0000003e3f2f723e */ /* 0x000fe200000000ff */
[----:B------:R-:W-:Y:S01]  /*8fb0*/  IMAD R63, R248, UR9, RZ ;  /* 0x00000009f83f7c24 */ /* 0x000fe2000f8e02ff */
[----:B------:R-:W-:Y:S01]  /*8fc0*/  F2FP.F16.F32.PACK_AB R52, R129, R128 ;  /* 0x000000808134723e */ /* 0x000fe200000000ff */
[----:B------:R-:W-:Y:S01]  /*8fd0*/  LDS.128 R8, [R2] ;  /* 0x0000000002087984 */ /* 0x000fe20000000c00 */
[----:B------:R-:W-:Y:S01]  /*8fe0*/  F2FP.F16.F32.PACK_AB R53, R53, R130 ;  /* 0x000000823535723e */ /* 0x000fe200000000ff */
[----:B------:R-:W-:Y:S01]  /*8ff0*/  IMAD.SHL.U32 R65, R63, 0x2, RZ ;  /* 0x000000023f417824 */ /* 0x000fe200078e00ff */
[----:B------:R-:W-:Y:S01]  /*9000*/  F2FP.F16.F32.PACK_AB R54, R54, R13 ;  /* 0x0000000d3636723e */ /* 0x000fe200000000ff */
[----:B------:R-:W-:Y:S01]  /*9010*/  BAR.SYNC.DEFER_BLOCKING 0x0 ;  /* 0x0000000000007b1d */ /* 0x000fe20000010000 */
[----:B------:R-:W-:Y:S01]  /*9020*/  F2FP.F16.F32.PACK_AB R55, R67, R66 ;  /* 0x000000424337723e */ /* 0x000fe200000000ff */
[----:B------:R-:W-:Y:S01]  /*9030*/  UIMAD.WIDE UR8, UR8, 0x2, URZ ;  /* 0x00000002080878a5 */ /* 0x000fe2000f8e023f */
[----:B------:R-:W-:-:S02]  /*9040*/  F2FP.F16.F32.PACK_AB R56, R133, R132 ;  /* 0x000000848538723e */ /* 0x000fc400000000ff */
[----:B------:R-:W-:-:S03]  /*9050*/  F2FP.F16.F32.PACK_AB R57, R135, R134 ;  /* 0x000000868739723e */ /* 0x000fc600000000ff */
[----:B------:R-:W2:Y:S01]  /*9060*/  LDC.64 R66, c[0x0][0x228] ;  /* 0x00008a00ff427b82 */ /* 0x000ea20000000a00 */
[----:B------:R-:W-:Y:S02]  /*9070*/  F2FP.F16.F32.PACK_AB R58, R69, R68 ;  /* 0x00000044453a723e */ /* 0x000fe400000000ff */
[----:B------:R-:W-:Y:S02]  /*9080*/  F2FP.F16.F32.PACK_AB R59, R71, R70 ;  /* 0x00000046473b723e */ /* 0x000fe400000000ff */
[----:B------:R-:W-:Y:S02]  /*9090*/  F2FP.F16.F32.PACK_AB R136, R137, R136 ;  /* 0x000000888988723e */ /* 0x000fe400000000ff */
[----:B------:R-:W-:Y:S01]  /*90a0*/  F2FP.F16.F32.PACK_AB R137, R139, R138 ;  /* 0x0000008a8b89723e */ /* 0x000fe200000000ff */
[----:B------:R-:W3:Y:S01]  /*90b0*/  LDC R13, c[0x0][0x278] ;  /* 0x00009e00ff0d7b82 */ /* 0x000ee20000000800 */
[----:B------:R-:W-:Y:S02]  /*90c0*/  F2FP.F16.F32.PACK_AB R138, R73, R72 ;  /* 0x00000048498a723e */ /* 0x000fe400000000ff */
[----:B------:R-:W-:-:S02]  /*90d0*/  F2FP.F16.F32.PACK_AB R139, R75, R74 ;  /* 0x0000004a4b8b723e */ /* 0x000fc400000000ff */
[----:B------:R-:W-:Y:S02]  /*90e0*/  F2FP.F16.F32.PACK_AB R140, R141, R140 ;  /* 0x0000008c8d8c723e */ /* 0x000fe400000000ff */
[----:B------:R-:W-:Y:S02]  /*90f0*/  F2FP.F16.F32.PACK_AB R141, R143, R142 ;  /* 0x0000008e8f8d723e */ /* 0x000fe400000000ff */
[----:B------:R-:W-:Y:S01]  /*9100*/  F2FP.F16.F32.PACK_AB R142, R77, R76 ;  /* 0x0000004c4d8e723e */ /* 0x000fe200000000ff */
[----:B------:R-:W-:Y:S01]  /*9110*/  STSM.16.M88.4 [R12], R20 ;  /* 0x000000140c007844 */ /* 0x000fe20000000200 */
[----:B------:R-:W-:Y:S02]  /*9120*/  F2FP.F16.F32.PACK_AB R143, R79, R78 ;  /* 0x0000004e4f8f723e */ /* 0x000fe400000000ff */
[----:B------:R-:W-:Y:S01]  /*9130*/  F2FP.F16.F32.PACK_AB R144, R145, R144 ;  /* 0x000000909190723e */ /* 0x000fe200000000ff */
[----:B------:R-:W-:Y:S01]  /*9140*/  BAR.SYNC.DEFER_BLOCKING 0x0 ;  /* 0x0000000000007b1d */ /* 0x000fe20000010000 */
[----:B------:R-:W-:-:S02]  /*9150*/  F2FP.F16.F32.PACK_AB R145, R147, R146 ;  /* 0x000000929391723e */ /* 0x000fc400000000ff */
[----:B------:R-:W-:Y:S02]  /*9160*/  F2FP.F16.F32.PACK_AB R146, R81, R80 ;  /* 0x000000505192723e */ /* 0x000fe400000000ff */
[----:B------:R-:W-:Y:S02]  /*9170*/  F2FP.F16.F32.PACK_AB R147, R83, R82 ;  /* 0x000000525393723e */ /* 0x000fe400000000ff */
[----:B------:R-:W-:Y:S02]  /*9180*/  F2FP.F16.F32.PACK_AB R148, R149, R148 ;  /* 0x000000949594723e */ /* 0x000fe400000000ff */
[----:B------:R-:W-:Y:S01]  /*9190*/  F2FP.F16.F32.PACK_AB R149, R151, R150 ;  /* 0x000000969795723e */ /* 0x000fe200000000ff */
[----:B---3--:R-:W-:Y:S01]  /*91a0*/  IMAD R83, R13, 0x6, RZ ;  /* 0x000000060d537824 */ /* 0x008fe200078e02ff */
[----:B------:R-:W-:Y:S01]  /*91b0*/  F2FP.F16.F32.PACK_AB R150, R85, R84 ;  /* 0x000000545596723e */ /* 0x000fe200000000ff */
[----:B------:R-:W-:Y:S01]  /*91c0*/  IMAD R79, R13, 0x3, RZ ;  /* 0x000000030d4f7824 */ /* 0x000fe200078e02ff */
[----:B------:R-:W-:Y:S01]  /*91d0*/  F2FP.F16.F32.PACK_AB R151, R87, R86 ;  /* 0x000000565797723e */ /* 0x000fe200000000ff */
[----:B------:R-:W-:Y:S01]  /*91e0*/  IMAD R87, R13, 0xa, RZ ;  /* 0x0000000a0d577824 */ /* 0x000fe200078e02ff */
[----:B--2---:R-:W-:Y:S01]  /*91f0*/  IADD3 R62, P4, P5, R65, UR5, R66 ;  /* 0x00000005413e7c10 */ /* 0x004fe2000fd9e042 */
[----:B------:R-:W-:Y:S01]  /*9200*/  IMAD.HI R66, R63, 0x2, RZ ;  /* 0x000000023f427827 */ /* 0x000fe200078e02ff */
[----:B------:R-:W-:-:S02]  /*9210*/  SHF.L.U32 R65, R13, 0x1, RZ ;  /* 0x000000010d417819 */ /* 0x000fc400000006ff */
[----:B0-----:R-:W-:Y:S01]  /*9220*/  PRMT R82, R4, 0x7632, R82 ;  /* 0x0000763204527816 */ /* 0x001fe20000000052 */
[C---:B------:R-:W-:Y:S01]  /*9230*/  IMAD.SHL.U32 R81, R13.reuse, 0x4, RZ ;  /* 0x000000040d517824 */ /* 0x040fe200078e00ff */
[----:B------:R-:W-:Y:S01]  /*9240*/  IADD3.X R63, R66, UR9, R67, P4, P5 ;  /* 0x00000009423f7c10 */ /* 0x000fe2000a7ea443 */
[----:B------:R-:W-:Y:S01]  /*9250*/  IMAD R89, R13, 0xc, RZ ;  /* 0x0000000c0d597824 */ /* 0x000fe200078e02ff */
[-C--:B------:R-:W-:Y:S01]  /*9260*/  IADD3 R66, P5, R65, R62.reuse, RZ ;  /* 0x0000003e41427210 */ /* 0x080fe20007fbe0ff */
[----:B------:R-:W0:Y:S01]  /*9270*/  LDS.128 R16, [R2] ;  /* 0x0000000002107984 */ /* 0x000e220000000c00 */
[CC--:B------:R-:W-:Y:S01]  /*9280*/  LEA R76, P4, R13.reuse, R62.reuse, 0x2 ;  /* 0x0000003e0d4c7211 */ /* 0x0c0fe200078810ff */
[C---:B------:R-:W-:Y:S01]  /*9290*/  IMAD R91, R13.reuse, 0xe, RZ ;  /* 0x0000000e0d5b7824 */ /* 0x040fe200078e02ff */
[-C--:B------:R-:W-:Y:S01]  /*92a0*/  LEA.HI.X.SX32 R67, R13, R63.reuse, 0x1, P5 ;  /* 0x0000003f0d437211 */ /* 0x080fe200028f0eff */
[----:B------:R-:W-:Y:S01]  /*92b0*/  BAR.SYNC.DEFER_BLOCKING 0x0 ;  /* 0x0000000000007b1d */ /* 0x000fe20000010000 */
[-C--:B------:R-:W-:Y:S01]  /*92c0*/  IADD3 R78, P5, R83, R62.reuse, RZ ;  /* 0x0000003e534e7210 */ /* 0x080fe20007fbe0ff */
[----:B------:R-:W-:Y:S01]  /*92d0*/  IMAD.SHL.U32 R85, R13, 0x8, RZ ;  /* 0x000000080d557824 */ /* 0x000fe200078e00ff */
[-C--:B------:R-:W-:Y:S01]  /*92e0*/  LEA.HI.X.SX32 R77, R65, R63.reuse, 0x1, P4 ;  /* 0x0000003f414d7211 */ /* 0x080fe200020f0eff */
[C---:B------:R-:W-:Y:S01]  /*92f0*/  IMAD R65, R13.reuse, 0x5, RZ ;  /* 0x000000050d417824 */ /* 0x040fe200078e02ff */
[C---:B------:R-:W-:Y:S01]  /*9300*/  LEA R80, P6, R13.reuse, R62, 0x3 ;  /* 0x0000003e0d507211 */ /* 0x040fe200078c18ff */
[----:B------:R-:W-:Y:S01]  /*9310*/  IMAD R93, R13, 0x14, RZ ;  /* 0x000000140d5d7824 */ /* 0x000fe200078e02ff */
[-C--:B------:R-:W-:Y:S01]  /*9320*/  LEA.HI.X.SX32 R79, R79, R63.reuse, 0x1, P5 ;  /* 0x0000003f4f4f7211 */ /* 0x080fe200028f0eff */
[----:B------:R-:W-:Y:S01]  /*9330*/  IMAD R95, R13, 0x16, RZ ;  /* 0x000000160d5f7824 */ /* 0x000fe200078e02ff */
[----:B------:R-:W-:Y:S01]  /*9340*/  LEA.HI.X.SX32 R81, R81, R63, 0x1, P6 ;  /* 0x0000003f51517211 */ /* 0x000fe200030f0eff */
[C---:B------:R-:W-:Y:S01]  /*9350*/  IMAD R97, R13.reuse, 0x18, RZ ;  /* 0x000000180d617824 */ /* 0x040fe200078e02ff */
[----:B------:R-:W-:Y:S01]  /*9360*/  ULDC.64 UR8, c[0x0][0x270] ;  /* 0x00009c0000087ab9 */ /* 0x000fe20000000a00 */
[C---:B------:R-:W-:Y:S01]  /*9370*/  IMAD R107, R13.reuse, 0x28, RZ ;  /* 0x000000280d6b7824 */ /* 0x040fe200078e02ff */
[----:B------:R-:W-:Y:S01]  /*9380*/  UIMAD UR8, UR10, UR8, URZ ;  /* 0x000000080a0872a4 */ /* 0x000fe2000f8e023f */
[C---:B------:R-:W-:Y:S01]  /*9390*/  IMAD R109, R13.reuse, 0x2c, RZ ;  /* 0x0000002c0d6d7824 */ /* 0x040fe200078e02ff */
[----:B------:R-:W-:Y:S01]  /*93a0*/  FSEL R60, R60, -INF , P2 ;  /* 0xff8000003c3c7808 */ /* 0x000fe20001000000 */
[C---:B------:R-:W-:Y:S01]  /*93b0*/  IMAD R111, R13.reuse, 0x2e, RZ ;  /* 0x0000002e0d6f7824 */ /* 0x040fe200078e02ff */
[----:B------:R-:W-:Y:S01]  /*93c0*/  USHF.L.U32 UR8, UR8, 0x1, URZ ;  /* 0x0000000108087899 */ /* 0x000fe2000800063f */
[C---:B------:R-:W-:Y:S01]  /*93d0*/  IMAD R113, R13.reuse, 0x30, RZ ;  /* 0x000000300d717824 */ /* 0x040fe200078e02ff */
[----:B------:R-:W-:Y:S01]  /*93e0*/  FSEL R64, R64, -INF , P0 ;  /* 0xff80000040407808 */ /* 0x000fe20000000000 */
[C---:B------:R-:W-:Y:S01]  /*93f0*/  IMAD R115, R13.reuse, 0x32, RZ ;  /* 0x000000320d737824 */ /* 0x040fe200078e02ff */
[----:B------:R-:W-:Y:S01]  /*9400*/  SHF.L.U32 R0, R0, 0x1, RZ ;  /* 0x0000000100007819 */ /* 0x000fe200000006ff */
[----:B------:R-:W-:-:S02]  /*9410*/  IMAD R117, R13, 0x34, RZ ;  /* 0x000000340d757824 */ /* 0x000fc400078e02ff */
[----:B------:R-:W-:Y:S01]  /*9420*/  FFMA R161, R60, 0.69314718246459960938, R161 ;  /* 0x3f3172183ca17823 */ /* 0x000fe200000000a1 */
[----:B------:R-:W-:Y:S01]  /*9430*/  STSM.16.M88.4 [R12], R24 ;  /* 0x000000180c007844 */ /* 0x000fe20000000200 */
[C---:B------:R-:W-:Y:S01]  /*9440*/  IMAD R119, R13.reuse, 0x36, RZ ;  /* 0x000000360d777824 */ /* 0x040fe200078e02ff */
[----:B------:R-:W-:Y:S01]  /*9450*/  LOP3.LUT R0, R0, 0xf8, RZ, 0xc0, !PT ;  /* 0x000000f800007812 */ /* 0x000fe200078ec0ff */
[C---:B------:R-:W-:Y:S01]  /*9460*/  IMAD R121, R13.reuse, 0x38, RZ ;  /* 0x000000380d797824 */ /* 0x040fe200078e02ff */
[----:B------:R-:W-:Y:S01]  /*9470*/  BAR.SYNC.DEFER_BLOCKING 0x0 ;  /* 0x0000000000007b1d */ /* 0x000fe20000010000 */
[C---:B------:R-:W-:Y:S02]  /*9480*/  IMAD R123, R13.reuse, 0x3a, RZ ;  /* 0x0000003a0d7b7824 */ /* 0x040fe400078e02ff */
[----:B------:R-:W-:Y:S01]  /*9490*/  FFMA R15, R64, 0.69314718246459960938, R15 ;  /* 0x3f317218400f7823 */ /* 0x000fe2000000000f */
[C---:B------:R-:W-:Y:S02]  /*94a0*/  IMAD R125, R13.reuse, 0x3c, RZ ;  /* 0x0000003c0d7d7824 */ /* 0x040fe400078e02ff */
[----:B------:R-:W-:-:S02]  /*94b0*/  IMAD R127, R13, 0x3e, RZ ;  /* 0x0000003e0d7f7824 */ /* 0x000fc400078e02ff */
[C---:B------:R-:W-:Y:S02]  /*94c0*/  IMAD R129, R13.reuse, 0x42, RZ ;  /* 0x000000420d817824 */ /* 0x040fe400078e02ff */
[C---:B------:R-:W-:Y:S02]  /*94d0*/  IMAD R105, R13.reuse, 0x46, RZ ;  /* 0x000000460d697824 */ /* 0x040fe400078e02ff */
[C---:B------:R-:W-:Y:S02]  /*94e0*/  IMAD R101, R13.reuse, 0x48, RZ ;  /* 0x000000480d657824 */ /* 0x040fe400078e02ff */
[C---:B------:R-:W-:Y:S02]  /*94f0*/  IMAD R103, R13.reuse, 0x4a, RZ ;  /* 0x0000004a0d677824 */ /* 0x040fe400078e02ff */
[----:B------:R-:W-:Y:S01]  /*9500*/  IMAD R99, R13, 0x4e, RZ ;  /* 0x0000004e0d637824 */ /* 0x000fe200078e02ff */
[----:B------:R-:W2:Y:S01]  /*9510*/  LDS.128 R20, [R2] ;  /* 0x0000000002147984 */ /* 0x000ea20000000c00 */
[----:B------:R-:W-:Y:S06]  /*9520*/  BAR.SYNC.DEFER_BLOCKING 0x0 ;  /* 0x0000000000007b1d */ /* 0x000fec0000010000 */
[----:B------:R-:W-:Y:S02]  /*9530*/  STSM.16.M88.4 [R12], R28 ;  /* 0x0000001c0c007844 */ /* 0x000fe40000000200 */
[----:B------:R-:W-:Y:S06]  /*9540*/  BAR.SYNC.DEFER_BLOCKING 0x0 ;  /* 0x0000000000007b1d */ /* 0x000fec0000010000 */
[----:B------:R-:W-:Y:S02]  /*9550*/  LDS.128 R24, [R2] ;  /* 0x0000000002187984 */ /* 0x000fe40000000c00 */
        /* <DEDUP_REMOVED lines=19> */
[----:B------:R-:W3:Y:S02]  /*9690*/  LDS.128 R48, [R2] ;  /* 0x0000000002307984 */ /* 0x000ee40000000c00 */
        /* <DEDUP_REMOVED lines=15> */
[----:B------:R-:W4:Y:S02]  /*9790*/  LDS.128 R68, [R2] ;  /* 0x0000000002447984 */ /* 0x000f240000000c00 */
[----:B------:R-:W-:Y:S06]  /*97a0*/  BAR.SYNC.DEFER_BLOCKING 0x0 ;  /* 0x0000000000007b1d */ /* 0x000fec0000010000 */
[----:B------:R-:W-:Y:S02]  /*97b0*/  STSM.16.M88.4 [R12], R144 ;  /* 0x000000900c007844 */ /* 0x000fe40000000200 */
[----:B------:R-:W-:Y:S06]  /*97c0*/  BAR.SYNC.DEFER_BLOCKING 0x0 ;  /* 0x0000000000007b1d */ /* 0x000fec0000010000 */
[----:B------:R-:W5:Y:S02]  /*97d0*/  LDS.128 R72, [R2] ;  /* 0x0000000002487984 */ /* 0x000f640000000c00 */
[----:B------:R-:W-:Y:S06]  /*97e0*/  BAR.SYNC.DEFER_BLOCKING 0x0 ;  /* 0x0000000000007b1d */ /* 0x000fec0000010000 */
[----:B------:R1:W-:Y:S02]  /*97f0*/  STSM.16.M88.4 [R12], R148 ;  /* 0x000000940c007844 */ /* 0x0003e40000000200 */
[----:B------:R-:W-:Y:S01]  /*9800*/  BAR.SYNC.DEFER_BLOCKING 0x0 ;  /* 0x0000000000007b1d */ /* 0x000fe20000010000 */
[----:B-1----:R-:W-:-:S05]  /*9810*/  PRMT R12, R6, 0x7632, R12 ;  /* 0x00007632060c7816 */ /* 0x002fca000000000c */
[----:B------:R1:W-:Y:S04]  /*9820*/  STG.E.U16 desc[UR6][R62.64], R4 ;  /* 0x000000043e007986 */ /* 0x0003e8000c101506 */
[----:B------:R0:W-:Y:S04]  /*9830*/  STG.E.U16 desc[UR6][R66.64], R82 ;  /* 0x0000005242007986 */ /* 0x0001e8000c101506 */
[----:B------:R2:W-:Y:S01]  /*9840*/  STG.E.U16 desc[UR6][R76.64], R5 ;  /* 0x000000054c007986 */ /* 0x0005e2000c101506 */
[----:B-1----:R-:W-:Y:S02]  /*9850*/  PRMT R4, R5, 0x7632, R4 ;  /* 0x0000763205047816 */ /* 0x002fe40000000004 */
[----:B0-----:R-:W-:-:S03]  /*9860*/  IADD3 R66, P5, R87, R62, RZ ;  /* 0x0000003e57427210 */ /* 0x001fc60007fbe0ff */
[----:B------:R0:W-:Y:S01]  /*9870*/  STG.E.U16 desc[UR6][R78.64], R4 ;  /* 0x000000044e007986 */ /* 0x0001e2000c101506 */
[-C--:B------:R-:W-:Y:S02]  /*9880*/  IADD3 R82, P4, R89, R62.reuse, RZ ;  /* 0x0000003e59527210 */ /* 0x080fe40007f9e0ff */
[CC--:B--2---:R-:W-:Y:S01]  /*9890*/  LEA R76, P6, R13.reuse, R62.reuse, 0x4 ;  /* 0x0000003e0d4c7211 */ /* 0x0c4fe200078c20ff */
[----:B------:R-:W-:Y:S01]  /*98a0*/  IMAD R5, R13, 0x7, RZ ;  /* 0x000000070d057824 */ /* 0x000fe200078e02ff */
[-C--:B------:R-:W-:Y:S01]  /*98b0*/  LEA.HI.X.SX32 R67, R65, R63.reuse, 0x1, P5 ;  /* 0x0000003f41437211 */ /* 0x080fe200028f0eff */
[----:B------:R1:W-:Y:S01]  /*98c0*/  STG.E.U16 desc[UR6][R80.64], R6 ;  /* 0x0000000650007986 */ /* 0x0003e2000c101506 */
[-C--:B------:R-:W-:Y:S01]  /*98d0*/  LEA.HI.X.SX32 R77, R85, R63.reuse, 0x1, P6 ;  /* 0x0000003f554d7211 */ /* 0x080fe200030f0eff */
[----:B------:R-:W-:Y:S01]  /*98e0*/  IMAD R85, R13, 0x12, RZ ;  /* 0x000000120d557824 */ /* 0x000fe200078e02ff */
[-C--:B------:R-:W-:Y:S01]  /*98f0*/  LEA.HI.X.SX32 R83, R83, R63.reuse, 0x1, P4 ;  /* 0x0000003f53537211 */ /* 0x080fe200020f0eff */
[----:B------:R2:W-:Y:S01]  /*9900*/  STG.E.U16 desc[UR6][R66.64], R12 ;  /* 0x0000000c42007986 */ /* 0x0005e2000c101506 */
[----:B------:R-:W-:Y:S01]  /*9910*/  IMAD R65, R13, 0x9, RZ ;  /* 0x000000090d417824 */ /* 0x000fe200078e02ff */
[----:B0-----:R-:W-:Y:S01]  /*9920*/  IADD3 R4, P5, R91, R62, RZ ;  /* 0x0000003e5b047210 */ /* 0x001fe20007fbe0ff */
[----:B------:R-:W0:Y:S01]  /*9930*/  LDC R79, c[0x0][0x278] ;  /* 0x00009e00ff4f7b82 */ /* 0x000e220000000800 */
[----:B------:R3:W-:Y:S02]  /*9940*/  STG.E.U16 desc[UR6][R82.64], R7 ;  /* 0x0000000752007986 */ /* 0x0007e4000c101506 */
[----:B------:R-:W-:-:S02]  /*9950*/  LEA.HI.X.SX32 R5, R5, R63, 0x1, P5 ;  /* 0x0000003f05057211 */ /* 0x000fc400028f0eff */
[-C--:B-1----:R-:W-:Y:S02]  /*9960*/  IADD3 R6, P4, R93, R62.reuse, RZ ;  /* 0x0000003e5d067210 */ /* 0x082fe40007f9e0ff */
[----:B------:R-:W-:Y:S02]  /*9970*/  SHF.L.U32 R81, R13, 0x4, RZ ;  /* 0x000000040d517819 */ /* 0x000fe400000006ff */
[----:B--2---:R-:W-:Y:S02]  /*9980*/  PRMT R67, R7, 0x7632, R67 ;  /* 0x0000763207437816 */ /* 0x004fe40000000043 */
[-C--:B------:R-:W-:Y:S01]  /*9990*/  IADD3 R66, P5, R85, R62.reuse, RZ ;  /* 0x0000003e55427210 */ /* 0x080fe20007fbe0ff */
[----:B---3--:R-:W-:Y:S02]  /*99a0*/  IMAD R83, R13, 0x1a, RZ ;  /* 0x0000001a0d537824 */ /* 0x008fe400078e02ff */
[----:B------:R1:W-:Y:S01]  /*99b0*/  STG.E.U16 desc[UR6][R4.64], R67 ;  /* 0x0000004304007986 */ /* 0x0003e2000c101506 */
[----:B------:R-:W-:Y:S01]  /*99c0*/  LEA.HI.X.SX32 R7, R87, R63, 0x1, P4 ;  /* 0x0000003f57077211 */ /* 0x000fe200020f0eff */
[----:B------:R-:W-:Y:S01]  /*99d0*/  IMAD R87, R13, 0x1c, RZ ;  /* 0x0000001c0d577824 */ /* 0x000fe200078e02ff */
[----:B------:R-:W-:Y:S01]  /*99e0*/  PRMT R12, R16, 0x7632, R12 ;  /* 0x00007632100c7816 */ /* 0x000fe2000000000c */
[----:B------:R2:W-:Y:S03]  /*99f0*/  STG.E.U16 desc[UR6][R76.64], R8 ;  /* 0x000000084c007986 */ /* 0x0005e6000c101506 */
[----:B------:R-:W-:-:S02]  /*9a00*/  IADD3 R78, P4, R87, R62, RZ ;  /* 0x0000003e574e7210 */ /* 0x000fc40007f9e0ff */
[-C--:B-1----:R-:W-:Y:S01]  /*9a10*/  LEA.HI.X.SX32 R67, R65, R63.reuse, 0x1, P5 ;  /* 0x0000003f41437211 */ /* 0x082fe200028f0eff */
[----:B------:R-:W-:Y:S01]  /*9a20*/  IMAD R5, R13, 0xb, RZ ;  /* 0x0000000b0d057824 */ /* 0x000fe200078e02ff */
[-C--:B------:R-:W-:Y:S01]  /*9a30*/  IADD3 R4, P5, R95, R62.reuse, RZ ;  /* 0x0000003e5f047210 */ /* 0x080fe20007fbe0ff */
[----:B------:R-:W-:Y:S01]  /*9a40*/  IMAD R65, R13, 0xd, RZ ;  /* 0x0000000d0d417824 */ /* 0x000fe200078e02ff */
[----:B--2---:R-:W-:Y:S02]  /*9a50*/  PRMT R77, R8, 0x7632, R77 ;  /* 0x00007632084d7816 */ /* 0x004fe4000000004d */
[----:B------:R-:W-:Y:S02]  /*9a60*/  IADD3 R76, P6, R97, R62, RZ ;  /* 0x0000003e614c7210 */ /* 0x000fe40007fde0ff */
[----:B------:R-:W-:Y:S01]  /*9a70*/  LEA.HI.X.SX32 R5, R5, R63, 0x1, P5 ;  /* 0x0000003f05057211 */ /* 0x000fe200028f0eff */
[----:B------:R1:W-:Y:S01]  /*9a80*/  STG.E.U16 desc[UR6][R66.64], R77 ;  /* 0x0000004d42007986 */ /* 0x0003e2000c101506 */
[----:B------:R-:W-:-:S03]  /*9a90*/  PRMT R8, R9, 0x7632, R8 ;  /* 0x0000763209087816 */ /* 0x000fc60000000008 */
[----:B------:R2:W-:Y:S04]  /*9aa0*/  STG.E.U16 desc[UR6][R6.64], R9 ;  /* 0x0000000906007986 */ /* 0x0005e8000c101506 */
[----:B------:R3:W-:Y:S01]  /*9ab0*/  STG.E.U16 desc[UR6][R4.64], R8 ;  /* 0x0000000804007986 */ /* 0x0007e2000c101506 */
[-C--:B-1----:R-:W-:Y:S01]  /*9ac0*/  LEA.HI.X.SX32 R77, R89, R63.reuse, 0x1, P6 ;  /* 0x0000003f594d7211 */ /* 0x082fe200030f0eff */
[----:B------:R-:W-:Y:S01]  /*9ad0*/  IMAD R89, R13, 0x1e, RZ ;  /* 0x0000001e0d597824 */ /* 0x000fe200078e02ff */
[-C--:B------:R-:W-:Y:S02]  /*9ae0*/  IADD3 R66, P5, R83, R62.reuse, RZ ;  /* 0x0000003e53427210 */ /* 0x080fe40007fbe0ff */
[----:B--2---:R-:W-:Y:S01]  /*9af0*/  PRMT R7, R10, 0x7632, R7 ;  /* 0x000076320a077816 */ /* 0x004fe20000000007 */
[----:B------:R1:W-:Y:S01]  /*9b00*/  STG.E.U16 desc[UR6][R76.64], R10 ;  /* 0x0000000a4c007986 */ /* 0x0003e2000c101506 */
[-C--:B------:R-:W-:Y:S01]  /*9b10*/  LEA.HI.X.SX32 R67, R65, R63.reuse, 0x1, P5 ;  /* 0x0000003f41437211 */ /* 0x080fe200028f0eff */
[----:B------:R-:W-:Y:S01]  /*9b20*/  IMAD R65, R13, 0x22, RZ ;  /* 0x000000220d417824 */ /* 0x000fe200078e02ff */
[-C--:B---3--:R-:W-:Y:S01]  /*9b30*/  IADD3 R4, P5, R89, R62.reuse, RZ ;  /* 0x0000003e59047210 */ /* 0x088fe20007fbe0ff */
[----:B------:R-:W-:Y:S01]  /*9b40*/  IMAD R5, R13, 0xf, RZ ;  /* 0x0000000f0d057824 */ /* 0x000fe200078e02ff */
[-C--:B0-----:R-:W-:Y:S01]  /*9b50*/  LEA R6, P6, R79, R62.reuse, 0x5 ;  /* 0x0000003e4f067211 */ /* 0x081fe200078c28ff */
[----:B------:R0:W-:Y:S01]  /*9b60*/  STG.E.U16 desc[UR6][R66.64], R7 ;  /* 0x0000000742007986 */ /* 0x0001e2000c101506 */
[-C--:B------:R-:W-:Y:S01]  /*9b70*/  LEA.HI.X.SX32 R79, R91, R63.reuse, 0x1, P4 ;  /* 0x0000003f5b4f7211 */ /* 0x080fe200020f0eff */
[----:B------:R-:W-:Y:S01]  /*9b80*/  IMAD R9, R13, 0x11, RZ ;  /* 0x000000110d097824 */ /* 0x000fe200078e02ff */
[-C--:B------:R-:W-:Y:S01]  /*9b90*/  LEA.HI.X.SX32 R5, R5, R63.reuse, 0x1, P5 ;  /* 0x0000003f05057211 */ /* 0x080fe200028f0eff */
[----:B------:R-:W-:Y:S01]  /*9ba0*/  IMAD R91, R13, 0x4c, RZ ;  /* 0x0000004c0d5b7824 */ /* 0x000fe200078e02ff */
[----:B------:R-:W-:Y:S01]  /*9bb0*/  IADD3 R8, P5, R65, R62, RZ ;  /* 0x0000003e41087210 */ /* 0x000fe20007fbe0ff */
[----:B-1----:R-:W-:Y:S01]  /*9bc0*/  IMAD R77, R13, 0x24, RZ ;  /* 0x000000240d4d7824 */ /* 0x002fe200078e02ff */
[----:B------:R-:W-:Y:S01]  /*9bd0*/  PRMT R10, R11, 0x7632, R10 ;  /* 0x000076320b0a7816 */ /* 0x000fe2000000000a */
[----:B------:R1:W-:Y:S01]  /*9be0*/  STG.E.U16 desc[UR6][R78.64], R11 ;  /* 0x0000000b4e007986 */ /* 0x0003e2000c101506 */
[----:B------:R-:W-:-:S02]  /*9bf0*/  LEA.HI.X.SX32 R9, R9, R63, 0x1, P5 ;  /* 0x0000003f09097211 */ /* 0x000fc400028f0eff */
[----:B0-----:R-:W-:Y:S01]  /*9c00*/  LEA.HI.X.SX32 R7, R81, R63, 0x1, P6 ;  /* 0x0000003f51077211 */ /* 0x001fe200030f0eff */
[----:B------:R-:W-:Y:S01]  /*9c10*/  IMAD R81, R13, 0x26, RZ ;  /* 0x000000260d517824 */ /* 0x000fe200078e02ff */
[----:B------:R0:W-:Y:S01]  /*9c20*/  STG.E.U16 desc[UR6][R4.64], R10 ;  /* 0x0000000a04007986 */ /* 0x0001e2000c101506 */
[----:B------:R-:W-:-:S03]  /*9c30*/  IADD3 R66, P4, R77, R62, RZ ;  /* 0x0000003e4d427210 */ /* 0x000fc60007f9e0ff */
[----:B------:R2:W-:Y:S01]  /*9c40*/  STG.E.U16 desc[UR6][R6.64], R16 ;  /* 0x0000001006007986 */ /* 0x0005e2000c101506 */
[----:B------:R-:W-:Y:S01]  /*9c50*/  LEA.HI.X.SX32 R67, R85, R63, 0x1, P4 ;  /* 0x0000003f55437211 */ /* 0x000fe200020f0eff */
[C---:B-1----:R-:W-:Y:S02]  /*9c60*/  IMAD R79, R13.reuse, 0x2a, RZ ;  /* 0x0000002a0d4f7824 */ /* 0x042fe400078e02ff */
[----:B------:R1:W-:Y:S01]  /*9c70*/  STG.E.U16 desc[UR6][R8.64], R12 ;  /* 0x0000000c08007986 */ /* 0x0003e2000c101506 */
[C---:B------:R-:W-:Y:S02]  /*9c80*/  IMAD R11, R13.reuse, 0x15, RZ ;  /* 0x000000150d0b7824 */ /* 0x040fe400078e02ff */
[----:B------:R-:W-:Y:S01]  /*9c90*/  IMAD R85, R13, 0x58, RZ ;  /* 0x000000580d557824 */ /* 0x000fe200078e02ff */
[-C--:B0-----:R-:W-:Y:S01]  /*9ca0*/  IADD3 R4, P5, R81, R62.reuse, RZ ;  /* 0x0000003e51047210 */ /* 0x081fe20007fbe0ff */
[----:B------:R-:W-:Y:S01]  /*9cb0*/  IMAD R5, R13, 0x13, RZ ;  /* 0x000000130d057824 */ /* 0x000fe200078e02ff */
[----:B------:R0:W-:Y:S01]  /*9cc0*/  STG.E.U16 desc[UR6][R66.64], R17 ;  /* 0x0000001142007986 */ /* 0x0001e2000c101506 */
[----:B------:R-:W-:-:S02]  /*9cd0*/  IADD3 R10, P4, R109, R62, RZ ;  /* 0x0000003e6d0a7210 */ /* 0x000fc40007f9e0ff */
[-C--:B--2---:R-:W-:Y:S02]  /*9ce0*/  IADD3 R6, P6, R107, R62.reuse, RZ ;  /* 0x0000003e6b067210 */ /* 0x084fe40007fde0ff */
[-C--:B------:R-:W-:Y:S02]  /*9cf0*/  LEA.HI.X.SX32 R5, R5, R63.reuse, 0x1, P5 ;  /* 0x0000003f05057211 */ /* 0x080fe400028f0eff */
[----:B-1----:R-:W-:Y:S02]  /*9d00*/  PRMT R9, R17, 0x7632, R9 ;  /* 0x0000763211097816 */ /* 0x002fe40000000009 */
[-C--:B------:R-:W-:Y:S01]  /*9d10*/  LEA.HI.X.SX32 R7, R93, R63.reuse, 0x1, P6 ;  /* 0x0000003f5d077211 */ /* 0x080fe200030f0eff */
[----:B------:R-:W-:Y:S01]  /*9d20*/  IMAD R93, R13, 0x50, RZ ;  /* 0x000000500d5d7824 */ /* 0x000fe200078e02ff */
[-C--:B------:R-:W-:Y:S01]  /*9d30*/  IADD3 R8, P5, R79, R62.reuse, RZ ;  /* 0x0000003e4f087210 */ /* 0x080fe20007fbe0ff */
[----:B------:R1:W-:Y:S01]  /*9d40*/  STG.E.U16 desc[UR6][R4.64], R9 ;  /* 0x0000000904007986 */ /* 0x0003e2000c101506 */
[----:B0-----:R-:W-:Y:S01]  /*9d50*/  IMAD R17, R13, 0x19, RZ ;  /* 0x000000190d117824 */ /* 0x001fe200078e02ff */
[----:B------:R-:W0:Y:S01]  /*9d60*/  LDC R67, c[0x0][0x228] ;  /* 0x00008a00ff437b82 */ /* 0x000e220000000800 */
[----:B------:R-:W-:Y:S01]  /*9d70*/  PRMT R12, R21, 0x7632, R12 ;  /* 0x00007632150c7816 */ /* 0x000fe2000000000c */
[----:B------:R2:W-:Y:S01]  /*9d80*/  STG.E.U16 desc[UR6][R6.64], R18 ;  /* 0x0000001206007986 */ /* 0x0005e2000c101506 */
[----:B-1----:R-:W-:Y:S01]  /*9d90*/  LEA.HI.X.SX32 R9, R11, R63, 0x1, P5 ;  /* 0x0000003f0b097211 */ /* 0x002fe200028f0eff */
[----:B------:R-:W-:Y:S01]  /*9da0*/  IMAD R5, R13, 0x17, RZ ;  /* 0x000000170d057824 */ /* 0x000fe200078e02ff */
[----:B------:R-:W-:-:S02]  /*9db0*/  IADD3 R4, P5, R111, R62, RZ ;  /* 0x0000003e6f047210 */ /* 0x000fc40007fbe0ff */
[----:B--2---:R-:W-:Y:S02]  /*9dc0*/  PRMT R7, R18, 0x7632, R7 ;  /* 0x0000763212077816 */ /* 0x004fe40000000007 */
[-C--:B------:R-:W-:Y:S01]  /*9dd0*/  LEA.HI.X.SX32 R11, R95, R63.reuse, 0x1, P4 ;  /* 0x0000003f5f0b7211 */ /* 0x080fe200020f0eff */
[----:B------:R-:W-:Y:S01]  /*9de0*/  IMAD R95, R13, 0x52, RZ ;  /* 0x000000520d5f7824 */ /* 0x000fe200078e02ff */
[-C--:B------:R-:W-:Y:S01]  /*9df0*/  LEA.HI.X.SX32 R5, R5, R63.reuse, 0x1, P5 ;  /* 0x0000003f05057211 */ /* 0x080fe200028f0eff */
[----:B------:R1:W-:Y:S01]  /*9e00*/  STG.E.U16 desc[UR6][R8.64], R7 ;  /* 0x0000000708007986 */ /* 0x0003e2000c101506 */
[-C--:B------:R-:W-:Y:S02]  /*9e10*/  IADD3 R6, P6, R113, R62.reuse, RZ ;  /* 0x0000003e71067210 */ /* 0x080fe40007fde0ff */
[----:B------:R-:W-:Y:S01]  /*9e20*/  IADD3 R16, P4, R115, R62, RZ ;  /* 0x0000003e73107210 */ /* 0x000fe20007f9e0ff */
[----:B------:R2:W-:Y:S03]  /*9e30*/  STG.E.U16 desc[UR6][R10.64], R19 ;  /* 0x000000130a007986 */ /* 0x0005e6000c101506 */
[----:B------:R-:W-:-:S02]  /*9e40*/  LEA.HI.X.SX32 R17, R17, R63, 0x1, P4 ;  /* 0x0000003f11117211 */ /* 0x000fc400020f0eff */
[----:B-1----:R-:W-:Y:S02]  /*9e50*/  PRMT R9, R19, 0x7632, R9 ;  /* 0x0000763213097816 */ /* 0x002fe40000000009 */
[----:B------:R-:W-:Y:S02]  /*9e60*/  IADD3 R8, P5, R117, R62, RZ ;  /* 0x0000003e75087210 */ /* 0x000fe40007fbe0ff */
[----:B------:R-:W-:Y:S01]  /*9e70*/  LEA.HI.X.SX32 R7, R97, R63, 0x1, P6 ;  /* 0x0000003f61077211 */ /* 0x000fe200030f0eff */
[----:B------:R1:W-:Y:S01]  /*9e80*/  STG.E.U16 desc[UR6][R4.64], R9 ;  /* 0x0000000904007986 */ /* 0x0003e2000c101506 */
[----:B--2---:R-:W2:Y:S01]  /*9e90*/  LDC R19, c[0x0][0x278] ;  /* 0x00009e00ff137b82 */ /* 0x004ea20000000800 */
[C---:B------:R-:W-:Y:S02]  /*9ea0*/  IMAD R11, R13.reuse, 0x1b, RZ ;  /* 0x0000001b0d0b7824 */ /* 0x040fe400078e02ff */
[----:B------:R3:W-:Y:S01]  /*9eb0*/  STG.E.U16 desc[UR6][R6.64], R20 ;  /* 0x0000001406007986 */ /* 0x0007e2000c101506 */
[----:B------:R-:W-:Y:S01]  /*9ec0*/  IMAD R97, R13, 0x44, RZ ;  /* 0x000000440d617824 */ /* 0x000fe200078e02ff */
[----:B-1----:R-:W-:-:S02]  /*9ed0*/  PRMT R5, R20, 0x7632, R5 ;  /* 0x0000763214057816 */ /* 0x002fc40000000005 */
[----:B------:R-:W-:Y:S01]  /*9ee0*/  LEA.HI.X.SX32 R9, R83, R63, 0x1, P5 ;  /* 0x0000003f53097211 */ /* 0x000fe200028f0eff */
[----:B------:R-:W-:Y:S01]  /*9ef0*/  IMAD R83, R13, 0x54, RZ ;  /* 0x000000540d537824 */ /* 0x000fe200078e02ff */
[-C--:B------:R-:W-:Y:S01]  /*9f00*/  IADD3 R4, P4, R119, R62.reuse, RZ ;  /* 0x0000003e77047210 */ /* 0x080fe20007f9e0ff */
[----:B------:R1:W-:Y:S01]  /*9f10*/  STG.E.U16 desc[UR6][R16.64], R5 ;  /* 0x0000000510007986 */ /* 0x0003e2000c101506 */
[----:B---3--:R-:W-:-:S03]  /*9f20*/  IADD3 R6, P5, R121, R62, RZ ;  /* 0x0000003e79067210 */ /* 0x008fc60007fbe0ff */
[----:B------:R3:W-:Y:S01]  /*9f30*/  STG.E.U16 desc[UR6][R8.64], R21 ;  /* 0x0000001508007986 */ /* 0x0007e2000c101506 */
[-C--:B------:R-:W-:Y:S01]  /*9f40*/  LEA.HI.X.SX32 R7, R87, R63.reuse, 0x1, P5 ;  /* 0x0000003f57077211 */ /* 0x080fe200028f0eff */
[----:B------:R-:W-:Y:S01]  /*9f50*/  IMAD R87, R13, 0x5a, RZ ;  /* 0x0000005a0d577824 */ /* 0x000fe200078e02ff */
[-C--:B-1----:R-:W-:Y:S01]  /*9f60*/  LEA.HI.X.SX32 R5, R11, R63.reuse, 0x1, P4 ;  /* 0x0000003f0b057211 */ /* 0x082fe200020f0eff */
[----:B------:R-:W-:Y:S01]  /*9f70*/  IMAD R11, R13, 0x1d, RZ ;  /* 0x0000001d0d0b7824 */ /* 0x000fe200078e02ff */
[-C--:B------:R-:W-:Y:S01]  /*9f80*/  IADD3 R10, P4, R123, R62.reuse, RZ ;  /* 0x0000003e7b0a7210 */ /* 0x080fe20007f9e0ff */
[----:B------:R-:W-:Y:S01]  /*9f90*/  IMAD R17, R13, 0x21, RZ ;  /* 0x000000210d117824 */ /* 0x000fe200078e02ff */
[----:B---3--:R-:W1:Y:S01]  /*9fa0*/  LDC R21, c[0x0][0x278] ;  /* 0x00009e00ff157b82 */ /* 0x008e620000000800 */
[----:B------:R3:W-:Y:S01]  /*9fb0*/  STG.E.U16 desc[UR6][R4.64], R12 ;  /* 0x0000000c04007986 */ /* 0x0007e2000c101506 */
[-C--:B------:R-:W-:Y:S02]  /*9fc0*/  LEA.HI.X.SX32 R11, R11, R63.reuse, 0x1, P4 ;  /* 0x0000003f0b0b7211 */ /* 0x080fe400020f0eff */
[-C--:B------:R-:W-:Y:S01]  /*9fd0*/  IADD3 R8, P5, R125, R62.reuse, RZ ;  /* 0x0000003e7d087210 */ /* 0x080fe20007fbe0ff */
[----:B------:R4:W-:Y:S03]  /*9fe0*/  STG.E.U16 desc[UR6][R6.64], R22 ;  /* 0x0000001606007986 */ /* 0x0009e6000c101506 */
[----:B------:R-:W-:Y:S01]  /*9ff0*/  LEA.HI.X.SX32 R9, R89, R63, 0x1, P5 ;  /* 0x0000003f59097211 */ /* 0x000fe200028f0eff */
[----:B------:R-:W-:Y:S01]  /*a000*/  IMAD R89, R13, 0x56, RZ ;  /* 0x000000560d597824 */ /* 0x000fe200078e02ff */
[-C--:B--2---:R-:W-:Y:S01]  /*a010*/  LEA RZ, P5, R19, R62.reuse, 0x6 ;  /* 0x0000003e13ff7211 */ /* 0x084fe200078a30ff */
[----:B---3--:R-:W-:Y:S01]  /*a020*/  IMAD R4, R248, UR9, RZ ;  /* 0x00000009f8047c24 */ /* 0x008fe2000f8e02ff */
[----:B------:R-:W-:Y:S01]  /*a030*/  PRMT R12, R23, 0x7632, R12 ;  /* 0x00007632170c7816 */ /* 0x000fe2000000000c */
[----:B------:R-:W-:Y:S01]  /*a040*/  IMAD R5, R13, 0x1f, RZ ;  /* 0x0000001f0d057824 */ /* 0x000fe200078e02ff */
[----:B----4-:R-:W-:Y:S01]  /*a050*/  PRMT R7, R22, 0x7632, R7 ;  /* 0x0000763216077816 */ /* 0x010fe20000000007 */
[----:B------:R-:W-:Y:S01]  /*a060*/  IMAD.SHL.U32 R4, R4, 0x2, RZ ;  /* 0x0000000204047824 */ /* 0x000fe200078e00ff */
[----:B------:R-:W-:-:S02]  /*a070*/  IADD3 R6, P4, R127, R62, RZ ;  /* 0x0000003e7f067210 */ /* 0x000fc40007f9e0ff */
[----:B------:R-:W-:Y:S01]  /*a080*/  PRMT R22, R50, 0x7632, R22 ;  /* 0x0000763232167816 */ /* 0x000fe20000000016 */
[----:B------:R2:W-:Y:S01]  /*a090*/  STG.E.U16 desc[UR6][R10.64], R7 ;  /* 0x000000070a007986 */ /* 0x0005e2000c101506 */
[----:B0-----:R-:W-:Y:S01]  /*a0a0*/  IADD3 R4, R4, UR8, R67 ;  /* 0x0000000804047c10 */ /* 0x001fe2000fffe043 */
[C---:B------:R-:W-:Y:S02]  /*a0b0*/  IMAD R67, R13.reuse, 0x60, RZ ;  /* 0x000000600d437824 */ /* 0x040fe400078e02ff */
[----:B------:R0:W-:Y:S01]  /*a0c0*/  STG.E.U16 desc[UR6][R8.64], R23 ;  /* 0x0000001708007986 */ /* 0x0001e2000c101506 */
[----:B--2---:R-:W-:Y:S01]  /*a0d0*/  IMAD.SHL.U32 R11, R13, 0x20, RZ ;  /* 0x000000200d0b7824 */ /* 0x004fe200078e00ff */
[-C--:B------:R-:W-:Y:S01]  /*a0e0*/  LEA.HI.X.SX32 R7, R5, R63.reuse, 0x1, P4 ;  /* 0x0000003f05077211 */ /* 0x080fe200020f0eff */
[----:B------:R-:W-:Y:S01]  /*a0f0*/  IMAD R5, R13, 0x23, RZ ;  /* 0x000000230d057824 */ /* 0x000fe200078e02ff */
[-C--:B------:R-:W-:Y:S01]  /*a100*/  IADD3 R10, P4, R129, R62.reuse, RZ ;  /* 0x0000003e810a7210 */ /* 0x080fe20007f9e0ff */
[----:B0-----:R-:W-:Y:S01]  /*a110*/  IMAD R23, R13, 0x70, RZ ;  /* 0x000000700d177824 */ /* 0x001fe200078e02ff */
[----:B------:R-:W-:Y:S01]  /*a120*/  LEA.HI.X.SX32 R9, R11, R63, 0x1, P5 ;  /* 0x0000003f0b097211 */ /* 0x000fe200028f0eff */
[----:B------:R0:W-:Y:S01]  /*a130*/  STG.E.U16 desc[UR6][R6.64], R12 ;  /* 0x0000000c06007986 */ /* 0x0001e2000c101506 */
[----:B------:R-:W-:-:S02]  /*a140*/  IADD3 R16, P5, R97, R62, RZ ;  /* 0x0000003e61107210 */ /* 0x000fc40007fbe0ff */
[----:B-1----:R-:W-:Y:S02]  /*a150*/  LEA R8, R21, R4, 0x6 ;  /* 0x0000000415087211 */ /* 0x002fe400078e30ff */
[-C--:B------:R-:W-:Y:S02]  /*a160*/  LEA.HI.X.SX32 R11, R17, R63.reuse, 0x1, P4 ;  /* 0x0000003f110b7211 */ /* 0x080fe400020f0eff */
[----:B------:R-:W-:Y:S01]  /*a170*/  LEA.HI.X.SX32 R17, R65, R63, 0x1, P5 ;  /* 0x0000003f41117211 */ /* 0x000fe200028f0eff */
[----:B------:R1:W-:Y:S01]  /*a180*/  STG.E.U16 desc[UR6][R8.64], R24 ;  /* 0x0000001808007986 */ /* 0x0003e2000c101506 */
[-C--:B------:R-:W-:Y:S01]  /*a190*/  IADD3 R18, P4, R101, R62.reuse, RZ ;  /* 0x0000003e65127210 */ /* 0x080fe20007f9e0ff */
[----:B------:R-:W-:Y:S01]  /*a1a0*/  IMAD R65, R13, 0x5c, RZ ;  /* 0x0000005c0d417824 */ /* 0x000fe200078e02ff */
[----:B0-----:R-:W-:Y:S02]  /*a1b0*/  PRMT R7, R24, 0x7632, R7 ;  /* 0x0000763218077816 */ /* 0x001fe40000000007 */
[----:B------:R-:W-:-:S02]  /*a1c0*/  IADD3 R6, P5, R105, R62, RZ ;  /* 0x0000003e69067210 */ /* 0x000fc40007fbe0ff */
[-C--:B------:R-:W-:Y:S01]  /*a1d0*/  LEA.HI.X.SX32 R19, R77, R63.reuse, 0x1, P4 ;  /* 0x0000003f4d137211 */ /* 0x080fe200020f0eff */
[----:B------:R0:W-:Y:S01]  /*a1e0*/  STG.E.U16 desc[UR6][R10.64], R7 ;  /* 0x000000070a007986 */ /* 0x0001e2000c101506 */
[----:B------:R-:W-:Y:S01]  /*a1f0*/  PRMT R12, R27, 0x7632, R12 ;  /* 0x000076321b0c7816 */ /* 0x000fe2000000000c */
[----:B------:R-:W-:Y:S01]  /*a200*/  IMAD R77, R13, 0x62, RZ ;  /* 0x000000620d4d7824 */ /* 0x000fe200078e02ff */
[----:B-1----:R-:W-:Y:S01]  /*a210*/  PRMT R9, R25, 0x7632, R9 ;  /* 0x0000763219097816 */ /* 0x002fe20000000009 */
[----:B------:R1:W-:Y:S01]  /*a220*/  STG.E.U16 desc[UR6][R16.64], R25 ;  /* 0x0000001910007986 */ /* 0x0003e2000c101506 */
[----:B------:R-:W-:Y:S02]  /*a230*/  PRMT R24, R51, 0x7632, R24 ;  /* 0x0000763233187816 */ /* 0x000fe40000000018 */
[----:B0-----:R-:W-:Y:S01]  /*a240*/  LEA.HI.X.SX32 R7, R5, R63, 0x1, P5 ;  /* 0x0000003f05077211 */ /* 0x001fe200028f0eff */
[----:B------:R-:W-:Y:S01]  /*a250*/  IMAD R5, R13, 0x25, RZ ;  /* 0x000000250d057824 */ /* 0x000fe200078e02ff */
[----:B------:R-:W-:-:S02]  /*a260*/  IADD3 R8, P5, R103, R62, RZ ;  /* 0x0000003e67087210 */ /* 0x000fc40007fbe0ff */
[-C--:B------:R-:W-:Y:S01]  /*a270*/  IADD3 R10, P6, R91, R62.reuse, RZ ;  /* 0x0000003e5b0a7210 */ /* 0x080fe20007fde0ff */
[----:B------:R0:W-:Y:S01]  /*a280*/  STG.E.U16 desc[UR6][R6.64], R9 ;  /* 0x0000000906007986 */ /* 0x0001e2000c101506 */
[----:B-1----:R-:W-:Y:S01]  /*a290*/  IADD3 R16, P4, R93, R62, RZ ;  /* 0x0000003e5d107210 */ /* 0x002fe20007f9e0ff */
[----:B------:R-:W-:Y:S01]  /*a2a0*/  IMAD R25, R13, 0x72, RZ ;  /* 0x000000720d197824 */ /* 0x000fe200078e02ff */
[-C--:B------:R-:W-:Y:S01]  /*a2b0*/  LEA.HI.X.SX32 R11, R81, R63.reuse, 0x1, P6 ;  /* 0x0000003f510b7211 */ /* 0x080fe200030f0eff */
[----:B------:R1:W-:Y:S01]  /*a2c0*/  STG.E.U16 desc[UR6][R18.64], R26 ;  /* 0x0000001a12007986 */ /* 0x0003e2000c101506 */
[-C--:B------:R-:W-:Y:S01]  /*a2d0*/  LEA.HI.X.SX32 R17, R107, R63.reuse, 0x1, P4 ;  /* 0x0000003f6b117211 */ /* 0x080fe200020f0eff */
[----:B------:R-:W-:Y:S01]  /*a2e0*/  IMAD R81, R13, 0x5e, RZ ;  /* 0x0000005e0d517824 */ /* 0x000fe200078e02ff */
[----:B0-----:R-:W-:Y:S01]  /*a2f0*/  LEA.HI.X.SX32 R9, R5, R63, 0x1, P5 ;  /* 0x0000003f05097211 */ /* 0x001fe200028f0eff */
[----:B------:R-:W-:Y:S01]  /*a300*/  IMAD R5, R13, 0x27, RZ ;  /* 0x000000270d057824 */ /* 0x000fe200078e02ff */
[----:B------:R-:W-:-:S02]  /*a310*/  PRMT R7, R26, 0x7632, R7 ;  /* 0x000076321a077816 */ /* 0x000fc40000000007 */
[-C--:B------:R-:W-:Y:S02]  /*a320*/  IADD3 R6, P5, R99, R62.reuse, RZ ;  /* 0x0000003e63067210 */ /* 0x080fe40007fbe0ff */
[-C--:B-1----:R-:W-:Y:S01]  /*a330*/  IADD3 R18, P6, R83, R62.reuse, RZ ;  /* 0x0000003e53127210 */ /* 0x082fe20007fde0ff */
[----:B------:R0:W-:Y:S03]  /*a340*/  STG.E.U16 desc[UR6][R8.64], R7 ;  /* 0x0000000708007986 */ /* 0x0001e6000c101506 */
[-C--:B------:R-:W-:Y:S01]  /*a350*/  LEA.HI.X.SX32 R19, R79, R63.reuse, 0x1, P6 ;  /* 0x0000003f4f137211 */ /* 0x080fe200030f0eff */
[----:B------:R1:W-:Y:S01]  /*a360*/  STG.E.U16 desc[UR6][R10.64], R27 ;  /* 0x0000001b0a007986 */ /* 0x0003e2000c101506 */
[----:B------:R-:W-:Y:S01]  /*a370*/  IMAD R79, R13, 0x66, RZ ;  /* 0x000000660d4f7824 */ /* 0x000fe200078e02ff */
[----:B0-----:R-:W-:Y:S01]  /*a380*/  LEA.HI.X.SX32 R7, R5, R63, 0x1, P5 ;  /* 0x0000003f05077211 */ /* 0x001fe200028f0eff */
[----:B------:R-:W-:Y:S01]  /*a390*/  IMAD R5, R13, 0x29, RZ ;  /* 0x000000290d057824 */ /* 0x000fe200078e02ff */
[----:B------:R-:W-:-:S02]  /*a3a0*/  IADD3 R8, P5, R95, R62, RZ ;  /* 0x0000003e5f087210 */ /* 0x000fc40007fbe0ff */
[-C--:B-1----:R-:W-:Y:S01]  /*a3b0*/  IADD3 R10, P4, R85, R62.reuse, RZ ;  /* 0x0000003e550a7210 */ /* 0x082fe20007f9e0ff */
[----:B------:R0:W-:Y:S01]  /*a3c0*/  STG.E.U16 desc[UR6][R6.64], R12 ;  /* 0x0000000c06007986 */ /* 0x0001e2000c101506 */
[-C--:B------:R-:W-:Y:S01]  /*a3d0*/  LEA.HI.X.SX32 R9, R5, R63.reuse, 0x1, P5 ;  /* 0x0000003f05097211 */ /* 0x080fe200028f0eff */
[----:B------:R-:W-:Y:S01]  /*a3e0*/  IMAD R5, R13, 0x2b, RZ ;  /* 0x0000002b0d057824 */ /* 0x000fe200078e02ff */
[----:B------:R-:W-:Y:S01]  /*a3f0*/  LEA.HI.X.SX32 R11, R109, R63, 0x1, P4 ;  /* 0x0000003f6d0b7211 */ /* 0x000fe200020f0eff */
[----:B------:R1:W-:Y:S01]  /*a400*/  STG.E.U16 desc[UR6][R16.64], R28 ;  /* 0x0000001c10007986 */ /* 0x0003e2000c101506 */
[----:B------:R-:W-:Y:S01]  /*a410*/  IMAD R27, R13, 0x64, RZ ;  /* 0x000000640d1b7824 */ /* 0x000fe200078e02ff */
[----:B------:R-:W-:-:S04]  /*a420*/  IADD3 R20, P4, R67, R62, RZ ;  /* 0x0000003e43147210 */ /* 0x000fc80007f9e0ff */
[-C--:B------:R-:W-:Y:S02]  /*a430*/  LEA.HI.X.SX32 R21, R113, R63.reuse, 0x1, P4 ;  /* 0x0000003f71157211 */ /* 0x080fe400020f0eff */
[----:B0-----:R-:W-:Y:S01]  /*a440*/  PRMT R7, R28, 0x7632, R7 ;  /* 0x000076321c077816 */ /* 0x001fe20000000007 */
[----:B------:R-:W0:Y:S01]  /*a450*/  LDC R113, c[0x0][0x278] ;  /* 0x00009e00ff717b82 */ /* 0x000e220000000800 */
[-C--:B------:R-:W-:Y:S02]  /*a460*/  IADD3 R6, P5, R89, R62.reuse, RZ ;  /* 0x0000003e59067210 */ /* 0x080fe40007fbe0ff */
[----:B-1----:R-:W-:Y:S01]  /*a470*/  IADD3 R16, P6, R65, R62, RZ ;  /* 0x0000003e41107210 */ /* 0x002fe20007fde0ff */
[----:B------:R1:W-:Y:S01]  /*a480*/  STG.E.U16 desc[UR6][R8.64], R7 ;  /* 0x0000000708007986 */ /* 0x0003e2000c101506 */
[----:B------:R-:W-:Y:S02]  /*a490*/  PRMT R12, R34, 0x7632, R12 ;  /* 0x00007632220c7816 */ /* 0x000fe4000000000c */
[----:B------:R-:W-:Y:S01]  /*a4a0*/  LEA.HI.X.SX32 R17, R111, R63, 0x1, P6 ;  /* 0x0000003f6f117211 */ /* 0x000fe200030f0eff */
[----:B------:R2:W-:Y:S01]  /*a4b0*/  STG.E.U16 desc[UR6][R18.64], R29 ;  /* 0x0000001d12007986 */ /* 0x0005e2000c101506 */
[----:B-1----:R-:W-:-:S02]  /*a4c0*/  PRMT R9, R29, 0x7632, R9 ;  /* 0x000076321d097816 */ /* 0x002fc40000000009 */
[----:B------:R-:W-:Y:S01]  /*a4d0*/  LEA.HI.X.SX32 R7, R5, R63, 0x1, P5 ;  /* 0x0000003f05077211 */ /* 0x000fe200028f0eff */
[----:B------:R-:W-:Y:S01]  /*a4e0*/  IMAD R5, R13, 0x2d, RZ ;  /* 0x0000002d0d057824 */ /* 0x000fe200078e02ff */
[----:B------:R-:W-:Y:S01]  /*a4f0*/  IADD3 R8, P5, R87, R62, RZ ;  /* 0x0000003e57087210 */ /* 0x000fe20007fbe0ff */
[----:B--2---:R-:W-:Y:S01]  /*a500*/  IMAD R29, R13, 0x68, RZ ;  /* 0x000000680d1d7824 */ /* 0x004fe200078e02ff */
[----:B------:R-:W-:Y:S01]  /*a510*/  PRMT R18, R43, 0x7632, R18 ;  /* 0x000076322b127816 */ /* 0x000fe20000000012 */
[----:B------:R1:W-:Y:S01]  /*a520*/  STG.E.U16 desc[UR6][R6.64], R9 ;  /* 0x0000000906007986 */ /* 0x0003e2000c101506 */
[----:B------:R-:W-:-:S03]  /*a530*/  IMAD R19, R13, 0x6c, RZ ;  /* 0x0000006c0d137824 */ /* 0x000fc600078e02ff */
[----:B------:R2:W-:Y:S01]  /*a540*/  STG.E.U16 desc[UR6][R10.64], R30 ;  /* 0x0000001e0a007986 */ /* 0x0005e2000c101506 */
[----:B-1----:R-:W-:Y:S01]  /*a550*/  LEA.HI.X.SX32 R9, R5, R63, 0x1, P5 ;  /* 0x0000003f05097211 */ /* 0x002fe200028f0eff */
[----:B------:R-:W-:Y:S01]  /*a560*/  IMAD R5, R13, 0x2f, RZ ;  /* 0x0000002f0d057824 */ /* 0x000fe200078e02ff */
[----:B------:R-:W-:Y:S02]  /*a570*/  PRMT R7, R30, 0x7632, R7 ;  /* 0x000076321e077816 */ /* 0x000fe40000000007 */
[-C--:B------:R-:W-:Y:S02]  /*a580*/  IADD3 R6, P5, R81, R62.reuse, RZ ;  /* 0x0000003e51067210 */ /* 0x080fe40007fbe0ff */
[----:B--2---:R-:W-:Y:S01]  /*a590*/  PRMT R11, R31, 0x7632, R11 ;  /* 0x000076321f0b7816 */ /* 0x004fe2000000000b */
[----:B------:R1:W-:Y:S01]  /*a5a0*/  STG.E.U16 desc[UR6][R8.64], R7 ;  /* 0x0000000708007986 */ /* 0x0003e2000c101506 */
[----:B------:R-:W-:-:S03]  /*a5b0*/  IADD3 R10, P6, R27, R62, RZ ;  /* 0x0000003e1b0a7210 */ /* 0x000fc60007fde0ff */
[----:B------:R2:W-:Y:S01]  /*a5c0*/  STG.E.U16 desc[UR6][R16.64], R31 ;  /* 0x0000001f10007986 */ /* 0x0005e2000c101506 */
[-C--:B-1----:R-:W-:Y:S01]  /*a5d0*/  LEA.HI.X.SX32 R7, R5, R63.reuse, 0x1, P5 ;  /* 0x0000003f05077211 */ /* 0x082fe200028f0eff */
[----:B------:R-:W-:Y:S01]  /*a5e0*/  IMAD R5, R13, 0x31, RZ ;  /* 0x000000310d057824 */ /* 0x000fe200078e02ff */
[-C--:B------:R-:W-:Y:S01]  /*a5f0*/  IADD3 R8, P5, R77, R62.reuse, RZ ;  /* 0x0000003e4d087210 */ /* 0x080fe20007fbe0ff */
[----:B--2---:R-:W-:Y:S02]  /*a600*/  IMAD R31, R13, 0x6a, RZ ;  /* 0x0000006a0d1f7824 */ /* 0x004fe400078e02ff */
[----:B------:R1:W-:Y:S01]  /*a610*/  STG.E.U16 desc[UR6][R6.64], R11 ;  /* 0x0000000b06007986 */ /* 0x0003e2000c101506 */
[-C--:B------:R-:W-:Y:S01]  /*a620*/  LEA.HI.X.SX32 R9, R5, R63.reuse, 0x1, P5 ;  /* 0x0000003f05097211 */ /* 0x080fe200028f0eff */
[----:B------:R-:W-:Y:S01]  /*a630*/  IMAD R5, R13, 0x33, RZ ;  /* 0x000000330d057824 */ /* 0x000fe200078e02ff */
[----:B------:R-:W-:Y:S01]  /*a640*/  IADD3 R16, P4, R29, R62, RZ ;  /* 0x0000003e1d107210 */ /* 0x000fe20007f9e0ff */
[----:B------:R2:W-:Y:S03]  /*a650*/  STG.E.U16 desc[UR6][R20.64], R32 ;  /* 0x0000002014007986 */ /* 0x0005e6000c101506 */
[----:B------:R-:W-:-:S02]  /*a660*/  LEA.HI.X.SX32 R17, R117, R63, 0x1, P4 ;  /* 0x0000003f75117211 */ /* 0x000fc400020f0eff */
[-C--:B------:R-:W-:Y:S01]  /*a670*/  IADD3 R108, P4, R23, R62.reuse, RZ ;  /* 0x0000003e176c7210 */ /* 0x080fe20007f9e0ff */
[----:B------:R-:W3:Y:S01]  /*a680*/  LDC R117, c[0x0][0x278] ;  /* 0x00009e00ff757b82 */ /* 0x000ee20000000800 */
[----:B-1----:R-:W-:Y:S02]  /*a690*/  PRMT R7, R32, 0x7632, R7 ;  /* 0x0000763220077816 */ /* 0x002fe40000000007 */
[----:B------:R-:W-:Y:S02]  /*a6a0*/  IADD3 R6, P5, R79, R62, RZ ;  /* 0x0000003e4f067210 */ /* 0x000fe40007fbe0ff */
[-C--:B------:R-:W-:Y:S01]  /*a6b0*/  LEA.HI.X.SX32 R11, R115, R63.reuse, 0x1, P6 ;  /* 0x0000003f730b7211 */ /* 0x080fe200030f0eff */
[----:B------:R1:W-:Y:S01]  /*a6c0*/  STG.E.U16 desc[UR6][R8.64], R7 ;  /* 0x0000000708007986 */ /* 0x0003e2000c101506 */
[----:B--2---:R-:W-:Y:S01]  /*a6d0*/  IMAD R21, R13, 0x76, RZ ;  /* 0x000000760d157824 */ /* 0x004fe200078e02ff */
[----:B------:R-:W-:Y:S01]  /*a6e0*/  LEA.HI.X.SX32 R109, R121, R63, 0x1, P4 ;  /* 0x0000003f796d7211 */ /* 0x000fe200020f0eff */
[----:B------:R-:W2:Y:S01]  /*a6f0*/  LDC R115, c[0x0][0x278] ;  /* 0x00009e00ff737b82 */ /* 0x000ea20000000800 */
[----:B------:R4:W-:Y:S01]  /*a700*/  STG.E.U16 desc[UR6][R10.64], R33 ;  /* 0x000000210a007986 */ /* 0x0009e2000c101506 */
[----:B------:R-:W-:-:S02]  /*a710*/  PRMT R20, R36, 0x7632, R20 ;  /* 0x0000763224147816 */ /* 0x000fc40000000014 */
[----:B------:R-:W-:-:S04]  /*a720*/  PRMT R32, R71, 0x7632, R32 ;  /* 0x0000763247207816 */ /* 0x000fc80000000020 */
[----:B------:R-:W5:Y:S01]  /*a730*/  LDC R121, c[0x0][0x278] ;  /* 0x00009e00ff797b82 */ /* 0x000f620000000800 */
[----:B-1----:R-:W-:Y:S02]  /*a740*/  PRMT R9, R33, 0x7632, R9 ;  /* 0x0000763221097816 */ /* 0x002fe40000000009 */
[-C--:B------:R-:W-:Y:S01]  /*a750*/  LEA.HI.X.SX32 R7, R5, R63.reuse, 0x1, P5 ;  /* 0x0000003f05077211 */ /* 0x080fe200028f0eff */
[----:B------:R-:W-:Y:S01]  /*a760*/  IMAD R5, R13, 0x35, RZ ;  /* 0x000000350d057824 */ /* 0x000fe200078e02ff */
[-C--:B------:R-:W-:Y:S01]  /*a770*/  IADD3 R8, P5, R31, R62.reuse, RZ ;  /* 0x0000003e1f087210 */ /* 0x080fe20007fbe0ff */
[----:B----4-:R-:W-:Y:S01]  /*a780*/  IMAD R33, R13, 0x6e, RZ ;  /* 0x0000006e0d217824 */ /* 0x010fe200078e02ff */
[-C--:B------:R-:W-:Y:S01]  /*a790*/  IADD3 R10, P6, R19, R62.reuse, RZ ;  /* 0x0000003e130a7210 */ /* 0x080fe20007fde0ff */
[----:B------:R1:W-:Y:S01]  /*a7a0*/  STG.E.U16 desc[UR6][R6.64], R9 ;  /* 0x0000000906007986 */ /* 0x0003e2000c101506 */
[--C-:B---3--:R-:W-:Y:S02]  /*a7b0*/  IMAD R104, R117, 0x8e, R4.reuse ;  /* 0x0000008e75687824 */ /* 0x108fe400078e0204 */
[-C--:B------:R-:W-:Y:S01]  /*a7c0*/  LEA.HI.X.SX32 R11, R119, R63.reuse, 0x1, P6 ;  /* 0x0000003f770b7211 */ /* 0x080fe200030f0eff */
[----:B------:R3:W-:Y:S01]  /*a7d0*/  STG.E.U16 desc[UR6][R16.64], R34 ;  /* 0x0000002210007986 */ /* 0x0007e2000c101506 */
[----:B------:R-:W4:Y:S01]  /*a7e0*/  LDC R119, c[0x0][0x278] ;  /* 0x00009e00ff777b82 */ /* 0x000f220000000800 */
[----:B--2---:R-:W-:Y:S01]  /*a7f0*/  IMAD R96, R115, 0x8c, R4 ;  /* 0x0000008c73607824 */ /* 0x004fe200078e0204 */
[----:B-1----:R-:W-:Y:S01]  /*a800*/  LEA.HI.X.SX32 R9, R5, R63, 0x1, P5 ;  /* 0x0000003f05097211 */ /* 0x002fe200028f0eff */
[----:B------:R-:W-:Y:S01]  /*a810*/  IMAD R5, R13, 0x37, RZ ;  /* 0x000000370d057824 */ /* 0x000fe200078e02ff */
[----:B------:R-:W-:-:S04]  /*a820*/  IADD3 R106, P5, R33, R62, RZ ;  /* 0x0000003e216a7210 */ /* 0x000fc80007fbe0ff */
[----:B------:R-:W1:Y:S01]  /*a830*/  LDC R6, c[0x0][0x278] ;  /* 0x00009e00ff067b82 */ /* 0x000e620000000800 */
[----:B---3--:R-:W-:Y:S01]  /*a840*/  PRMT R17, R35, 0x7632, R17 ;  /* 0x0000763223117816 */ /* 0x008fe20000000011 */
[----:B------:R2:W-:Y:S01]  /*a850*/  STG.E.U16 desc[UR6][R8.64], R12 ;  /* 0x0000000c08007986 */ /* 0x0005e2000c101506 */
[----:B------:R-:W-:Y:S01]  /*a860*/  LEA.HI.X.SX32 R107, R5, R63, 0x1, P5 ;  /* 0x0000003f056b7211 */ /* 0x000fe200028f0eff */
[----:B------:R-:W-:Y:S01]  /*a870*/  IMAD R5, R13, 0x39, RZ ;  /* 0x000000390d057824 */ /* 0x000fe200078e02ff */
[-C--:B------:R-:W-:Y:S01]  /*a880*/  IADD3 R16, P5, R25, R62.reuse, RZ ;  /* 0x0000003e19107210 */ /* 0x080fe20007fbe0ff */
[----:B------:R3:W-:Y:S01]  /*a890*/  STG.E.U16 desc[UR6][R10.64], R35 ;  /* 0x000000230a007986 */ /* 0x0007e2000c101506 */
[----:B------:R-:W-:Y:S01]  /*a8a0*/  IMAD R7, R13, 0x74, RZ ;  /* 0x000000740d077824 */ /* 0x000fe200078e02ff */
[-C--:B------:R-:W-:Y:S02]  /*a8b0*/  IADD3 R34, P4, R21, R62.reuse, RZ ;  /* 0x0000003e15227210 */ /* 0x080fe40007f9e0ff */
[----:B------:R0:W-:Y:S02]  /*a8c0*/  STG.E.U16 desc[UR6][R106.64], R17 ;  /* 0x000000116a007986 */ /* 0x0001e4000c101506 */
[----:B------:R-:W-:-:S02]  /*a8d0*/  IADD3 R110, P6, R7, R62, RZ ;  /* 0x0000003e076e7210 */ /* 0x000fc40007fde0ff */
[----:B--2---:R-:W-:Y:S01]  /*a8e0*/  PRMT R8, R40, 0x7632, R8 ;  /* 0x0000763228087816 */ /* 0x004fe20000000008 */
[----:B------:R-:W-:Y:S01]  /*a8f0*/  IMAD R9, R13, 0x7a, RZ ;  /* 0x0000007a0d097824 */ /* 0x000fe200078e02ff */
[----:B------:R2:W-:Y:S01]  /*a900*/  STG.E.U16 desc[UR6][R108.64], R40 ;  /* 0x000000286c007986 */ /* 0x0005e2000c101506 */
[-C--:B------:R-:W-:Y:S01]  /*a910*/  LEA.HI.X.SX32 R111, R123, R63.reuse, 0x1, P6 ;  /* 0x0000003f7b6f7211 */ /* 0x080fe200030f0eff */
[----:B---3--:R-:W-:Y:S01]  /*a920*/  IMAD R11, R13, 0x78, RZ ;  /* 0x000000780d0b7824 */ /* 0x008fe200078e02ff */
[----:B------:R-:W-:Y:S01]  /*a930*/  PRMT R10, R41, 0x7632, R10 ;  /* 0x00007632290a7816 */ /* 0x000fe2000000000a */
[----:B------:R-:W3:Y:S01]  /*a940*/  LDC R123, c[0x0][0x278] ;  /* 0x00009e00ff7b7b82 */ /* 0x000ee20000000800 */
[----:B------:R-:W-:Y:S01]  /*a950*/  PRMT R12, R42, 0x7632, R12 ;  /* 0x000076322a0c7816 */ /* 0x000fe2000000000c */
[----:B----4-:R-:W-:Y:S01]  /*a960*/  IMAD R100, R119, 0x90, R4 ;  /* 0x0000009077647824 */ /* 0x010fe200078e0204 */
[----:B0-----:R-:W-:Y:S01]  /*a970*/  LEA.HI.X.SX32 R17, R5, R63, 0x1, P5 ;  /* 0x0000003f05117211 */ /* 0x001fe200028f0eff */
[----:B------:R-:W-:Y:S01]  /*a980*/  IMAD R5, R13, 0x3b, RZ ;  /* 0x0000003b0d057824 */ /* 0x000fe200078e02ff */
[----:B------:R-:W-:-:S03]  /*a990*/  IADD3 R106, P5, R11, R62, RZ ;  /* 0x0000003e0b6a7210 */ /* 0x000fc60007fbe0ff */
[----:B------:R0:W-:Y:S01]  /*a9a0*/  STG.E.U16 desc[UR6][R16.64], R8 ;  /* 0x0000000810007986 */ /* 0x0001e2000c101506 */
[-C--:B------:R-:W-:Y:S01]  /*a9b0*/  LEA.HI.X.SX32 R35, R5, R63.reuse, 0x1, P4 ;  /* 0x0000003f05237211 */ /* 0x080fe200020f0eff */
[----:B------:R-:W-:Y:S01]  /*a9c0*/  IMAD R5, R13, 0x7c, RZ ;  /* 0x0000007c0d057824 */ /* 0x000fe200078e02ff */
[----:B------:R-:W-:Y:S01]  /*a9d0*/  LEA.HI.X.SX32 R107, R125, R63, 0x1, P5 ;  /* 0x0000003f7d6b7211 */ /* 0x000fe200028f0eff */
[----:B------:R4:W-:Y:S01]  /*a9e0*/  STG.E.U16 desc[UR6][R110.64], R41 ;  /* 0x000000296e007986 */ /* 0x0009e2000c101506 */
[----:B--2---:R-:W2:Y:S01]  /*a9f0*/  LDC R109, c[0x0][0x278] ;  /* 0x00009e00ff6d7b82 */ /* 0x004ea20000000800 */
[----:B-----5:R-:W-:Y:S01]  /*aa00*/  IMAD R108, R121, 0x92, R4 ;  /* 0x00000092796c7824 */ /* 0x020fe200078e0204 */
[----:B------:R-:W-:Y:S01]  /*aa10*/  IADD3 R40, P5, R5, R62, RZ ;  /* 0x0000003e05287210 */ /* 0x000fe20007fbe0ff */
[----:B------:R5:W-:Y:S01]  /*aa20*/  STG.E.U16 desc[UR6][R34.64], R10 ;  /* 0x0000000a22007986 */ /* 0x000be2000c101506 */
[----:B0-----:R-:W-:-:S04]  /*aa30*/  IMAD R17, R13, 0x3d, RZ ;  /* 0x0000003d0d117824 */ /* 0x001fc800078e02ff */
[----:B------:R-:W0:Y:S01]  /*aa40*/  LDC R8, c[0x0][0x278] ;  /* 0x00009e00ff087b82 */ /* 0x000e220000000800 */
[-C--:B------:R-:W-:Y:S01]  /*aa50*/  IADD3 R16, P4, R9, R62.reuse, RZ ;  /* 0x0000003e09107210 */ /* 0x080fe20007f9e0ff */
[----:B------:R1:W-:Y:S01]  /*aa60*/  STG.E.U16 desc[UR6][R106.64], R42 ;  /* 0x0000002a6a007986 */ /* 0x0003e2000c101506 */
[-C--:B----4-:R-:W-:Y:S01]  /*aa70*/  LEA.HI.X.SX32 R41, R127, R63.reuse, 0x1, P5 ;  /* 0x0000003f7f297211 */ /* 0x090fe200028f0eff */
[--C-:B---3--:R-:W-:Y:S01]  /*aa80*/  IMAD R102, R123, 0x94, R4.reuse ;  /* 0x000000947b667824 */ /* 0x108fe200078e0204 */
[----:B------:R-:W-:Y:S02]  /*aa90*/  LEA.HI.X.SX32 R17, R17, R63, 0x1, P4 ;  /* 0x0000003f11117211 */ /* 0x000fe400020f0eff */
[----:B------:R-:W-:Y:S01]  /*aaa0*/  LEA RZ, P5, R113, R62, 0x7 ;  /* 0x0000003e71ff7211 */ /* 0x000fe200078a38ff */
[----:B------:R-:W3:Y:S01]  /*aab0*/  LDC R111, c[0x0][0x278] ;  /* 0x00009e00ff6f7b82 */ /* 0x000ee20000000800 */
[----:B-----5:R-:W-:Y:S01]  /*aac0*/  IMAD R35, R13, 0x3f, RZ ;  /* 0x0000003f0d237824 */ /* 0x020fe200078e02ff */
[----:B------:R4:W-:Y:S04]  /*aad0*/  STG.E.U16 desc[UR6][R16.64], R12 ;  /* 0x0000000c10007986 */ /* 0x0009e8000c101506 */
[----:B------:R5:W-:Y:S02]  /*aae0*/  STG.E.U16 desc[UR6][R40.64], R43 ;  /* 0x0000002b28007986 */ /* 0x000be4000c101506 */
[----:B-1----:R-:W1:Y:S01]  /*aaf0*/  LDC R107, c[0x0][0x278] ;  /* 0x00009e00ff6b7b82 */ /* 0x002e620000000800 */
[----:B--2---:R-:W-:-:S02]  /*ab00*/  IMAD R42, R109, 0x84, R4 ;  /* 0x000000846d2a7824 */ /* 0x004fc400078e0204 */
[----:B----4-:R-:W-:-:S05]  /*ab10*/  IMAD R17, R13, 0x7e, RZ ;  /* 0x0000007e0d117824 */ /* 0x010fca00078e02ff */
[----:B------:R-:W2:Y:S01]  /*ab20*/  LDC R113, c[0x0][0x278] ;  /* 0x00009e00ff717b82 */ /* 0x000ea20000000800 */
[----:B-----5:R-:W-:Y:S01]  /*ab30*/  IMAD R43, R6, 0x82, RZ ;  /* 0x00000082062b7824 */ /* 0x020fe200078e02ff */
[-C--:B------:R-:W-:Y:S01]  /*ab40*/  IADD3 R34, P4, R17, R62.reuse, RZ ;  /* 0x0000003e11227210 */ /* 0x080fe20007f9e0ff */
[----:B------:R-:W-:Y:S02]  /*ab50*/  IMAD.SHL.U32 R41, R13, 0x40, RZ ;  /* 0x000000400d297824 */ /* 0x000fe400078e00ff */
[--C-:B------:R-:W-:Y:S01]  /*ab60*/  IMAD R40, R131, 0x80, R4.reuse ;  /* 0x0000008083287824 */ /* 0x100fe200078e0204 */
[-C--:B------:R-:W-:Y:S02]  /*ab70*/  LEA.HI.X.SX32 R35, R35, R63.reuse, 0x1, P4 ;  /* 0x0000003f23237211 */ /* 0x080fe400020f0eff */
[----:B------:R-:W4:Y:S01]  /*ab80*/  LDC R125, c[0x0][0x278] ;  /* 0x00009e00ff7d7b82 */ /* 0x000f220000000800 */
[----:B0-----:R-:W-:Y:S01]  /*ab90*/  IMAD R131, R8, 0x84, RZ ;  /* 0x0000008408837824 */ /* 0x001fe200078e02ff */
[-C--:B------:R-:W-:Y:S01]  /*aba0*/  LEA.HI.X.SX32 R41, R41, R63.reuse, 0x1, P5 ;  /* 0x0000003f29297211 */ /* 0x080fe200028f0eff */
[----:B---3--:R-:W-:Y:S01]  /*abb0*/  IMAD R106, R111, 0x86, R4 ;  /* 0x000000866f6a7824 */ /* 0x008fe200078e0204 */
[----:B------:R0:W-:Y:S01]  /*abc0*/  STG.E.U16 desc[UR6][R34.64], R18 ;  /* 0x0000001222007986 */ /* 0x0001e2000c101506 */
[-C--:B------:R-:W-:Y:S01]  /*abd0*/  IADD3 RZ, P4, R43, R62.reuse, RZ ;  /* 0x0000003e2bff7210 */ /* 0x080fe20007f9e0ff */
[----:B------:R-:W-:Y:S01]  /*abe0*/  IMAD R43, R13, 0x41, RZ ;  /* 0x000000410d2b7824 */ /* 0x000fe200078e02ff */
[----:B------:R-:W-:Y:S01]  /*abf0*/  IADD3 RZ, P5, R131, R62, RZ ;  /* 0x0000003e83ff7210 */ /* 0x000fe20007fbe0ff */
[----:B------:R-:W3:Y:S01]  /*ac00*/  LDC R127, c[0x0][0x278] ;  /* 0x00009e00ff7f7b82 */ /* 0x000ee20000000800 */
[----:B------:R1:W-:Y:S07]  /*ac10*/  STG.E.U16 desc[UR6][R40.64], R36 ;  /* 0x0000002428007986 */ /* 0x0003ee000c101506 */
[----:B------:R-:W5:Y:S01]  /*ac20*/  LDC R6, c[0x0][0x278] ;  /* 0x00009e00ff067b82 */ /* 0x000f620000000800 */
[----:B0-----:R-:W-:-:S02]  /*ac30*/  LEA.HI.X.SX32 R35, R43, R63, 0x1, P4 ;  /* 0x0000003f2b237211 */ /* 0x001fc400020f0eff */
[----:B------:R-:W-:Y:S01]  /*ac40*/  LEA.HI.X.SX32 R43, R129, R63, 0x1, P5 ;  /* 0x0000003f812b7211 */ /* 0x000fe200028f0eff */
[----:B-1----:R-:W-:Y:S01]  /*ac50*/  IMAD R36, R107, 0x88, R4 ;  /* 0x000000886b247824 */ /* 0x002fe200078e0204 */
[----:B------:R-:W-:Y:S01]  /*ac60*/  PRMT R18, R37, 0x7632, R18 ;  /* 0x0000763225127816 */ /* 0x000fe20000000012 */
[--C-:B--2---:R-:W-:Y:S02]  /*ac70*/  IMAD R40, R113, 0x8a, R4.reuse ;  /* 0x0000008a71287824 */ /* 0x104fe400078e0204 */
[----:B------:R-:W0:Y:S01]  /*ac80*/  LDC R10, c[0x0][0x278] ;  /* 0x00009e00ff0a7b82 */ /* 0x000e220000000800 */
[----:B----4-:R-:W-:Y:S02]  /*ac90*/  IMAD R110, R125, 0x96, R4 ;  /* 0x000000967d6e7824 */ /* 0x010fe400078e0204 */
[----:B------:R-:W-:-:S05]  /*aca0*/  IMAD R41, R13, 0x43, RZ ;  /* 0x000000430d297824 */ /* 0x000fca00078e02ff */
[----:B------:R-:W1:Y:S01]  /*acb0*/  LDC R8, c[0x0][0x278] ;  /* 0x00009e00ff087b82 */ /* 0x000e620000000800 */
[----:B---3--:R-:W-:-:S05]  /*acc0*/  IMAD R34, R127, 0x82, R4 ;  /* 0x000000827f227824 */ /* 0x008fca00078e0204 */
[----:B------:R2:W-:Y:S02]  /*acd0*/  STG.E.U16 desc[UR6][R34.64], R20 ;  /* 0x0000001422007986 */ /* 0x0005e4000c101506 */
[----:B------:R-:W3:Y:S01]  /*ace0*/  LDC R12, c[0x0][0x278] ;  /* 0x00009e00ff0c7b82 */ /* 0x000ee20000000800 */
[----:B-----5:R-:W-:Y:S01]  /*acf0*/  IMAD R107, R6, 0x86, RZ ;  /* 0x00000086066b7824 */ /* 0x020fe200078e02ff */
[----:B------:R3:W-:Y:S04]  /*ad00*/  STG.E.U16 desc[UR6][R42.64], R37 ;  /* 0x000000252a007986 */ /* 0x0007e8000c101506 */
[----:B------:R-:W-:Y:S02]  /*ad10*/  IADD3 RZ, P4, R107, R62, RZ ;  /* 0x0000003e6bff7210 */ /* 0x000fe40007f9e0ff */
[----:B------:R-:W4:Y:S01]  /*ad20*/  LDC R4, c[0x0][0x278] ;  /* 0x00009e00ff047b82 */ /* 0x000f220000000800 */
[----:B0-----:R-:W-:Y:S01]  /*ad30*/  IMAD R111, R10, 0x8a, RZ ;  /* 0x0000008a0a6f7824 */ /* 0x001fe200078e02ff */
[----:B------:R-:W-:Y:S01]  /*ad40*/  LEA.HI.X.SX32 R107, R41, R63, 0x1, P4 ;  /* 0x0000003f296b7211 */ /* 0x000fe200020f0eff */
[----:B--2---:R-:W-:Y:S01]  /*ad50*/  IMAD R35, R13, 0x45, RZ ;  /* 0x000000450d237824 */ /* 0x004fe200078e02ff */
[----:B------:R-:W-:-:S02]  /*ad60*/  PRMT R20, R38, 0x7632, R20 ;  /* 0x0000763226147816 */ /* 0x000fc40000000014 */
[----:B------:R-:W-:Y:S01]  /*ad70*/  IADD3 RZ, P6, R111, R62, RZ ;  /* 0x0000003e6fff7210 */ /* 0x000fe20007fde0ff */
[----:B------:R0:W-:Y:S01]  /*ad80*/  STG.E.U16 desc[UR6][R106.64], R18 ;  /* 0x000000126a007986 */ /* 0x0001e2000c101506 */
[----:B------:R-:W2:Y:S01]  /*ad90*/  LDC R6, c[0x0][0x278] ;  /* 0x00009e00ff067b82 */ /* 0x000ea20000000800 */
[----:B-1----:R-:W-:Y:S01]  /*ada0*/  IMAD R109, R8, 0x88, RZ ;  /* 0x00000088086d7824 */ /* 0x002fe200078e02ff */
[----:B------:R-:W-:-:S04]  /*adb0*/  LEA.HI.X.SX32 R41, R35, R63, 0x1, P6 ;  /* 0x0000003f23297211 */ /* 0x000fc800030f0eff */
[-C--:B------:R-:W-:Y:S02]  /*adc0*/  IADD3 RZ, P5, R109, R62.reuse, RZ ;  /* 0x0000003e6dff7210 */ /* 0x080fe40007fbe0ff */
[----:B------:R-:W1:Y:S01]  /*add0*/  LDC R8, c[0x0][0x278] ;  /* 0x00009e00ff087b82 */ /* 0x000e620000000800 */
[----:B---3--:R-:W-:Y:S01]  /*ade0*/  IMAD R43, R12, 0x8c, RZ ;  /* 0x0000008c0c2b7824 */ /* 0x008fe200078e02ff */
[-C--:B------:R-:W-:Y:S02]  /*adf0*/  LEA.HI.X.SX32 R37, R97, R63.reuse, 0x1, P5 ;  /* 0x0000003f61257211 */ /* 0x080fe400028f0eff */
[----:B------:R-:W-:Y:S02]  /*ae00*/  PRMT R12, R39, 0x7632, R12 ;  /* 0x00007632270c7816 */ /* 0x000fe4000000000c */
[----:B------:R-:W-:Y:S01]  /*ae10*/  IADD3 RZ, P4, R43, R62, RZ ;  /* 0x0000003e2bff7210 */ /* 0x000fe20007f9e0ff */
[----:B------:R-:W-:Y:S01]  /*ae20*/  STG.E.U16 desc[UR6][R36.64], R38 ;  /* 0x0000002624007986 */ /* 0x000fe2000c101506 */
[----:B------:R-:W3:Y:S01]  /*ae30*/  LDC R10, c[0x0][0x278] ;  /* 0x00009e00ff0a7b82 */ /* 0x000ee20000000800 */
[----:B----4-:R-:W-:Y:S01]  /*ae40*/  IMAD R35, R4, 0x8e, RZ ;  /* 0x0000008e04237824 */ /* 0x010fe200078e02ff */
[----:B------:R-:W-:Y:S01]  /*ae50*/  LEA.HI.X.SX32 R97, R105, R63, 0x1, P4 ;  /* 0x0000003f69617211 */ /* 0x000fe200020f0eff */
[----:B------:R4:W-:Y:S01]  /*ae60*/  STG.E.U16 desc[UR6][R40.64], R20 ;  /* 0x0000001428007986 */ /* 0x0009e2000c101506 */
[----:B0-----:R-:W-:-:S02]  /*ae70*/  PRMT R18, R48, 0x7632, R18 ;  /* 0x0000763230127816 */ /* 0x001fc40000000012 */
[-C--:B------:R-:W-:Y:S01]  /*ae80*/  IADD3 RZ, P6, R35, R62.reuse, RZ ;  /* 0x0000003e23ff7210 */ /* 0x080fe20007fde0ff */
[----:B------:R-:W-:Y:S01]  /*ae90*/  IMAD R35, R13, 0x47, RZ ;  /* 0x000000470d237824 */ /* 0x000fe200078e02ff */
[----:B------:R-:W0:Y:S01]  /*aea0*/  LDC R4, c[0x0][0x278] ;  /* 0x00009e00ff047b82 */ /* 0x000e220000000800 */
[----:B--2---:R-:W-:Y:S01]  /*aeb0*/  IMAD R105, R6, 0x92, RZ ;  /* 0x0000009206697824 */ /* 0x004fe200078e02ff */
[----:B------:R2:W-:Y:S04]  /*aec0*/  STG.E.U16 desc[UR6][R96.64], R39 ;  /* 0x0000002760007986 */ /* 0x0005e8000c101506 */
[----:B------:R-:W-:Y:S02]  /*aed0*/  IADD3 RZ, P4, R105, R62, RZ ;  /* 0x0000003e69ff7210 */ /* 0x000fe40007f9e0ff */
[----:B------:R-:W5:Y:S01]  /*aee0*/  LDC R16, c[0x0][0x278] ;  /* 0x00009e00ff107b82 */ /* 0x000f620000000800 */
[----:B------:R-:W-:Y:S01]  /*aef0*/  LEA.HI.X.SX32 R105, R35, R63, 0x1, P6 ;  /* 0x0000003f23697211 */ /* 0x000fe200030f0eff */
[----:B------:R-:W-:Y:S01]  /*af00*/  IMAD R35, R13, 0x49, RZ ;  /* 0x000000490d237824 */ /* 0x000fe200078e02ff */
[----:B----4-:R-:W-:Y:S01]  /*af10*/  PRMT R20, R49, 0x7632, R20 ;  /* 0x0000763231147816 */ /* 0x010fe20000000014 */
[----:B-1----:R-:W-:-:S02]  /*af20*/  IMAD R37, R8, 0x94, RZ ;  /* 0x0000009408257824 */ /* 0x002fc400078e02ff */
[----:B------:R1:W-:Y:S01]  /*af30*/  STG.E.U16 desc[UR6][R104.64], R12 ;  /* 0x0000000c68007986 */ /* 0x0003e2000c101506 */
[----:B------:R-:W-:Y:S01]  /*af40*/  LEA.HI.X.SX32 R109, R35, R63, 0x1, P4 ;  /* 0x0000003f236d7211 */ /* 0x000fe200020f0eff */
[----:B------:R-:W2:Y:S01]  /*af50*/  LDC R6, c[0x0][0x278] ;  /* 0x00009e00ff067b82 */ /* 0x000ea20000000800 */
[----:B---3--:R-:W-:Y:S01]  /*af60*/  IMAD R35, R10, 0x96, RZ ;  /* 0x000000960a237824 */ /* 0x008fe200078e02ff */
[----:B------:R-:W-:-:S04]  /*af70*/  IADD3 RZ, P6, R37, R62, RZ ;  /* 0x0000003e25ff7210 */ /* 0x000fc80007fde0ff */
[----:B------:R-:W-:Y:S02]  /*af80*/  LEA.HI.X.SX32 R103, R103, R63, 0x1, P6 ;  /* 0x0000003f67677211 */ /* 0x000fe400030f0eff */
[----:B------:R-:W3:Y:S01]  /*af90*/  LDC R8, c[0x0][0x278] ;  /* 0x00009e00ff087b82 */ /* 0x000ee20000000800 */
[----:B0-----:R-:W-:-:S05]  /*afa0*/  IMAD R37, R4, 0x98, RZ ;  /* 0x0000009804257824 */ /* 0x001fca00078e02ff */
[----:B------:R-:W-:Y:S01]  /*afb0*/  IADD3 R34, P4, R37, R62, RZ ;  /* 0x0000003e25227210 */ /* 0x000fe20007f9e0ff */
[----:B------:R-:W-:Y:S01]  /*afc0*/  IMAD R37, R13, 0x4d, RZ ;  /* 0x0000004d0d257824 */ /* 0x000fe200078e02ff */
[----:B------:R-:W0:Y:S01]  /*afd0*/  LDC R10, c[0x0][0x278] ;  /* 0x00009e00ff0a7b82 */ /* 0x000e220000000800 */
[----:B-----5:R-:W-:-:S05]  /*afe0*/  IMAD R43, R16, 0x90, RZ ;  /* 0x00000090102b7824 */ /* 0x020fca00078e02ff */
[-C--:B------:R-:W-:Y:S02]  /*aff0*/  IADD3 RZ, P5, R43, R62.reuse, RZ ;  /* 0x0000003e2bff7210 */ /* 0x080fe40007fbe0ff */
[----:B------:R-:W4:Y:S01]  /*b000*/  LDC R4, c[0x0][0x278] ;  /* 0x00009e00ff047b82 */ /* 0x000f220000000800 */
[----:B--2---:R-:W-:Y:S01]  /*b010*/  IMAD R39, R6, 0x9a, RZ ;  /* 0x0000009a06277824 */ /* 0x004fe200078e02ff */
[-C--:B------:R-:W-:Y:S02]  /*b020*/  LEA.HI.X.SX32 R101, R101, R63.reuse, 0x1, P5 ;  /* 0x0000003f65657211 */ /* 0x080fe400028f0eff */
[----:B------:R-:W-:Y:S01]  /*b030*/  IADD3 RZ, P5, R35, R62, RZ ;  /* 0x0000003e23ff7210 */ /* 0x000fe20007fbe0ff */
[----:B------:R-:W-:Y:S02]  /*b040*/  IMAD R35, R13, 0x4b, RZ ;  /* 0x0000004b0d237824 */ /* 0x000fe400078e02ff */
[----:B------:R-:W-:Y:S01]  /*b050*/  STG.E.U16 desc[UR6][R100.64], R48 ;  /* 0x0000003064007986 */ /* 0x000fe2000c101506 */
[----:B-1----:R-:W1:Y:S01]  /*b060*/  LDC R12, c[0x0][0x278] ;  /* 0x00009e00ff0c7b82 */ /* 0x002e620000000800 */
[----:B---3--:R-:W-:Y:S01]  /*b070*/  IMAD R41, R8, 0x9c, RZ ;  /* 0x0000009c08297824 */ /* 0x008fe200078e02ff */
[-C--:B------:R-:W-:Y:S01]  /*b080*/  LEA.HI.X.SX32 R111, R35, R63.reuse, 0x1, P5 ;  /* 0x0000003f236f7211 */ /* 0x080fe200028f0eff */
[----:B------:R-:W-:Y:S01]  /*b090*/  STG.E.U16 desc[UR6][R108.64], R18 ;  /* 0x000000126c007986 */ /* 0x000fe2000c101506 */
[----:B------:R-:W-:-:S02]  /*b0a0*/  LEA.HI.X.SX32 R35, R91, R63, 0x1, P4 ;  /* 0x0000003f5b237211 */ /* 0x000fc400020f0eff */
[-C--:B------:R-:W-:Y:S01]  /*b0b0*/  IADD3 R36, P5, R39, R62.reuse, RZ ;  /* 0x0000003e27247210 */ /* 0x080fe20007fbe0ff */
[----:B------:R1:W-:Y:S01]  /*b0c0*/  STG.E.U16 desc[UR6][R102.64], R49 ;  /* 0x0000003166007986 */ /* 0x0003e2000c101506 */
[----:B------:R-:W2:Y:S01]  /*b0d0*/  LDC R6, c[0x0][0x278] ;  /* 0x00009e00ff067b82 */ /* 0x000ea20000000800 */
[----:B0-----:R-:W-:Y:S01]  /*b0e0*/  IMAD R43, R10, 0x9e, RZ ;  /* 0x0000009e0a2b7824 */ /* 0x001fe200078e02ff */
[-C--:B------:R-:W-:Y:S01]  /*b0f0*/  LEA.HI.X.SX32 R37, R37, R63.reuse, 0x1, P5 ;  /* 0x0000003f25257211 */ /* 0x080fe200028f0eff */
[----:B------:R0:W-:Y:S01]  /*b100*/  STG.E.U16 desc[UR6][R110.64], R20 ;  /* 0x000000146e007986 */ /* 0x0001e2000c101506 */
[----:B------:R-:W-:Y:S01]  /*b110*/  IADD3 R38, P6, R41, R62, RZ ;  /* 0x0000003e29267210 */ /* 0x000fe20007fde0ff */
[----:B------:R-:W-:Y:S02]  /*b120*/  IMAD R41, R13, 0x4f, RZ ;  /* 0x0000004f0d297824 */ /* 0x000fe400078e02ff */
[----:B------:R3:W-:Y:S01]  /*b130*/  STG.E.U16 desc[UR6][R34.64], R50 ;  /* 0x0000003222007986 */ /* 0x0007e2000c101506 */
[----:B------:R-:W5:Y:S01]  /*b140*/  LDC R16, c[0x0][0x278] ;  /* 0x00009e00ff107b82 */ /* 0x000f620000000800 */
[----:B------:R-:W-:-:S02]  /*b150*/  LEA.HI.X.SX32 R39, R99, R63, 0x1, P6 ;  /* 0x0000003f63277211 */ /* 0x000fc400030f0eff */
[----:B------:R4:W-:Y:S04]  /*b160*/  STG.E.U16 desc[UR6][R36.64], R22 ;  /* 0x0000001624007986 */ /* 0x0009e8000c101506 */
[----:B------:R2:W-:Y:S01]  /*b170*/  STG.E.U16 desc[UR6][R38.64], R51 ;  /* 0x0000003326007986 */ /* 0x0005e2000c101506 */
[----:B------:R-:W5:Y:S01]  /*b180*/  LDC R8, c[0x0][0x278] ;  /* 0x00009e00ff087b82 */ /* 0x000f620000000800 */
[----:B-1----:R-:W-:Y:S01]  /*b190*/  IMAD R49, R12, 0xa0, RZ ;  /* 0x000000a00c317824 */ /* 0x002fe200078e02ff */
[----:B0-----:R-:W-:Y:S02]  /*b1a0*/  PRMT R20, R44, 0x7632, R20 ;  /* 0x000076322c147816 */ /* 0x001fe40000000014 */
[-C--:B---3--:R-:W-:Y:S01]  /*b1b0*/  IADD3 R34, P5, R43, R62.reuse, RZ ;  /* 0x0000003e2b227210 */ /* 0x088fe20007fbe0ff */
[----:B----4-:R-:W-:Y:S01]  /*b1c0*/  IMAD R43, R4, 0xa4, RZ ;  /* 0x000000a4042b7824 */ /* 0x010fe200078e02ff */
[----:B------:R-:W-:-:S02]  /*b1d0*/  IADD3 R36, P4, R49, R62, RZ ;  /* 0x0000003e31247210 */ /* 0x000fc40007f9e0ff */
[----:B------:R-:W0:Y:S01]  /*b1e0*/  LDC R10, c[0x0][0x278] ;  /* 0x00009e00ff0a7b82 */ /* 0x000e220000000800 */
[-C--:B------:R-:W-:Y:S02]  /*b1f0*/  LEA.HI.X.SX32 R35, R41, R63.reuse, 0x1, P5 ;  /* 0x0000003f29237211 */ /* 0x080fe400028f0eff */
[----:B------:R-:W-:Y:S01]  /*b200*/  IADD3 R40, P6, R43, R62, RZ ;  /* 0x0000003e2b287210 */ /* 0x000fe20007fde0ff */
[----:B--2---:R-:W-:Y:S01]  /*b210*/  IMAD R43, R6, 0xa6, RZ ;  /* 0x000000a6062b7824 */ /* 0x004fe200078e02ff */
[----:B------:R-:W-:Y:S01]  /*b220*/  PRMT R22, R45, 0x7632, R22 ;  /* 0x000076322d167816 */ /* 0x000fe20000000016 */
[----:B------:R-:W-:Y:S01]  /*b230*/  IMAD R39, R13, 0x51, RZ ;  /* 0x000000510d277824 */ /* 0x000fe200078e02ff */
[----:B------:R1:W-:Y:S01]  /*b240*/  STG.E.U16 desc[UR6][R34.64], R24 ;  /* 0x0000001822007986 */ /* 0x0003e2000c101506 */
[----:B------:R-:W2:Y:S01]  /*b250*/  LDC R4, c[0x0][0x278] ;  /* 0x00009e00ff047b82 */ /* 0x000ea20000000800 */
[----:B-----5:R-:W-:Y:S01]  /*b260*/  IMAD R37, R16, 0xa2, RZ ;  /* 0x000000a210257824 */ /* 0x020fe200078e02ff */
[----:B------:R-:W-:-:S04]  /*b270*/  LEA.HI.X.SX32 R41, R95, R63, 0x1, P6 ;  /* 0x0000003f5f297211 */ /* 0x000fc800030f0eff */
[-C--:B------:R-:W-:Y:S02]  /*b280*/  IADD3 R38, P5, R37, R62.reuse, RZ ;  /* 0x0000003e25267210 */ /* 0x080fe40007fbe0ff */
[----:B------:R-:W3:Y:S01]  /*b290*/  LDC R18, c[0x0][0x278] ;  /* 0x00009e00ff127b82 */ /* 0x000ee20000000800 */
[-C--:B------:R-:W-:Y:S01]  /*b2a0*/  LEA.HI.X.SX32 R37, R93, R63.reuse, 0x1, P4 ;  /* 0x0000003f5d257211 */ /* 0x080fe200020f0eff */
[----:B------:R-:W-:Y:S01]  /*b2b0*/  IMAD R49, R8, 0xa8, RZ ;  /* 0x000000a808317824 */ /* 0x000fe200078e02ff */
[-C--:B------:R-:W-:Y:S01]  /*b2c0*/  LEA.HI.X.SX32 R39, R39, R63.reuse, 0x1, P5 ;  /* 0x0000003f27277211 */ /* 0x080fe200028f0eff */
[----:B-1----:R-:W-:Y:S01]  /*b2d0*/  IMAD R35, R13, 0x53, RZ ;  /* 0x000000530d237824 */ /* 0x002fe200078e02ff */
[-C--:B------:R-:W-:Y:S01]  /*b2e0*/  IADD3 R34, P5, R43, R62.reuse, RZ ;  /* 0x0000003e2b227210 */ /* 0x080fe20007fbe0ff */
[----:B------:R1:W-:Y:S01]  /*b2f0*/  STG.E.U16 desc[UR6][R36.64], R44 ;  /* 0x0000002c24007986 */ /* 0x0003e2000c101506 */
[----:B------:R-:W-:Y:S01]  /*b300*/  PRMT R24, R47, 0x7632, R24 ;  /* 0x000076322f187816 */ /* 0x000fe20000000018 */
[----:B------:R-:W4:Y:S01]  /*b310*/  LDC R6, c[0x0][0x278] ;  /* 0x00009e00ff067b82 */ /* 0x000f220000000800 */
[----:B------:R-:W-:Y:S01]  /*b320*/  LEA.HI.X.SX32 R35, R35, R63, 0x1, P5 ;  /* 0x0000003f23237211 */ /* 0x000fe200028f0eff */
[----:B------:R5:W-:Y:S04]  /*b330*/  STG.E.U16 desc[UR6][R38.64], R20 ;  /* 0x0000001426007986 */ /* 0x000be8000c101506 */
[----:B------:R3:W-:Y:S02]  /*b340*/  STG.E.U16 desc[UR6][R40.64], R45 ;  /* 0x0000002d28007986 */ /* 0x0007e4000c101506 */
[----:B------:R-:W4:Y:S01]  /*b350*/  LDC R12, c[0x0][0x278] ;  /* 0x00009e00ff0c7b82 */ /* 0x000f220000000800 */
[----:B--2---:R-:W-:Y:S01]  /*b360*/  IMAD R43, R4, 0xae, RZ ;  /* 0x000000ae042b7824 */ /* 0x004fe200078e02ff */
[----:B-1----:R-:W-:Y:S01]  /*b370*/  IADD3 R36, P4, R49, R62, RZ ;  /* 0x0000003e31247210 */ /* 0x002fe20007f9e0ff */
[----:B0-----:R-:W-:Y:S01]  /*b380*/  IMAD R37, R10, 0xaa, RZ ;  /* 0x000000aa0a257824 */ /* 0x001fe200078e02ff */
[----:B------:R0:W-:Y:S01]  /*b390*/  STG.E.U16 desc[UR6][R34.64], R22 ;  /* 0x0000001622007986 */ /* 0x0001e2000c101506 */
[----:B-----5:R-:W-:Y:S01]  /*b3a0*/  IMAD R39, R13, 0x55, RZ ;  /* 0x000000550d277824 */ /* 0x020fe200078e02ff */
[----:B------:R-:W-:-:S02]  /*b3b0*/  PRMT R20, R46, 0x7632, R20 ;  /* 0x000076322e147816 */ /* 0x000fc40000000014 */
[----:B------:R-:W1:Y:S01]  /*b3c0*/  LDC R16, c[0x0][0x278] ;  /* 0x00009e00ff107b82 */ /* 0x000e620000000800 */
[-C--:B------:R-:W-:Y:S01]  /*b3d0*/  IADD3 R38, P5, R37, R62.reuse, RZ ;  /* 0x0000003e25267210 */ /* 0x080fe20007fbe0ff */
[----:B---3--:R-:W-:Y:S01]  /*b3e0*/  IMAD R41, R18, 0xac, RZ ;  /* 0x000000ac12297824 */ /* 0x008fe200078e02ff */
[-C--:B------:R-:W-:Y:S02]  /*b3f0*/  LEA.HI.X.SX32 R37, R83, R63.reuse, 0x1, P4 ;  /* 0x0000003f53257211 */ /* 0x080fe400020f0eff */
[-C--:B------:R-:W-:Y:S02]  /*b400*/  LEA.HI.X.SX32 R39, R39, R63.reuse, 0x1, P5 ;  /* 0x0000003f27277211 */ /* 0x080fe400028f0eff */
[-C--:B------:R-:W-:Y:S01]  /*b410*/  IADD3 R40, P6, R41, R62.reuse, RZ ;  /* 0x0000003e29287210 */ /* 0x080fe20007fde0ff */
[----:B------:R-:W2:Y:S01]  /*b420*/  LDC R8, c[0x0][0x278] ;  /* 0x00009e00ff087b82 */ /* 0x000ea20000000800 */
[----:B------:R3:W-:Y:S01]  /*b430*/  STG.E.U16 desc[UR6][R36.64], R46 ;  /* 0x0000002e24007986 */ /* 0x0007e2000c101506 */
[----:B0-----:R-:W-:Y:S01]  /*b440*/  IADD3 R34, P5, R43, R62, RZ ;  /* 0x0000003e2b227210 */ /* 0x001fe20007fbe0ff */
[----:B------:R-:W-:Y:S01]  /*b450*/  IMAD R35, R13, 0x57, RZ ;  /* 0x000000570d237824 */ /* 0x000fe200078e02ff */
[----:B------:R-:W-:Y:S01]  /*b460*/  LEA.HI.X.SX32 R41, R89, R63, 0x1, P6 ;  /* 0x0000003f59297211 */ /* 0x000fe200030f0eff */
[----:B------:R0:W-:Y:S01]  /*b470*/  STG.E.U16 desc[UR6][R38.64], R20 ;  /* 0x0000001426007986 */ /* 0x0001e2000c101506 */
[----:B------:R-:W-:-:S02]  /*b480*/  PRMT R22, R53, 0x7632, R22 ;  /* 0x0000763235167816 */ /* 0x000fc40000000016 */
[----:B------:R-:W5:Y:S01]  /*b490*/  LDC R4, c[0x0][0x278] ;  /* 0x00009e00ff047b82 */ /* 0x000f620000000800 */
[----:B----4-:R-:W-:Y:S01]  /*b4a0*/  IMAD R45, R12, 0xb0, RZ ;  /* 0x000000b00c2d7824 */ /* 0x010fe200078e02ff */
[----:B------:R4:W-:Y:S01]  /*b4b0*/  STG.E.U16 desc[UR6][R40.64], R47 ;  /* 0x0000002f28007986 */ /* 0x0009e2000c101506 */
[-C--:B------:R-:W-:Y:S01]  /*b4c0*/  LEA.HI.X.SX32 R35, R35, R63.reuse, 0x1, P5 ;  /* 0x0000003f23237211 */ /* 0x080fe200028f0eff */
[----:B---3--:R-:W-:Y:S02]  /*b4d0*/  IMAD R37, R6, 0xb2, RZ ;  /* 0x000000b206257824 */ /* 0x008fe400078e02ff */
[-C--:B------:R-:W-:Y:S02]  /*b4e0*/  IADD3 R36, P4, R45, R62.reuse, RZ ;  /* 0x0000003e2d247210 */ /* 0x080fe40007f9e0ff */
[----:B------:R-:W3:Y:S01]  /*b4f0*/  LDC R10, c[0x0][0x278] ;  /* 0x00009e00ff0a7b82 */ /* 0x000ee20000000800 */
[----:B-1----:R-:W-:Y:S01]  /*b500*/  IMAD R43, R16, 0xb4, RZ ;  /* 0x000000b4102b7824 */ /* 0x002fe200078e02ff */
[-C--:B0-----:R-:W-:Y:S01]  /*b510*/  IADD3 R38, P5, R37, R62.reuse, RZ ;  /* 0x0000003e25267210 */ /* 0x081fe20007fbe0ff */
[----:B------:R-:W-:Y:S01]  /*b520*/  IMAD R39, R13, 0x59, RZ ;  /* 0x000000590d277824 */ /* 0x000fe200078e02ff */
[----:B------:R-:W-:Y:S01]  /*b530*/  LEA.HI.X.SX32 R37, R85, R63, 0x1, P4 ;  /* 0x0000003f55257211 */ /* 0x000fe200020f0eff */
[----:B------:R0:W-:Y:S01]  /*b540*/  STG.E.U16 desc[UR6][R34.64], R24 ;  /* 0x0000001822007986 */ /* 0x0001e2000c101506 */
[----:B----4-:R-:W-:-:S02]  /*b550*/  IADD3 R40, P6, R43, R62, RZ ;  /* 0x0000003e2b287210 */ /* 0x010fc40007fde0ff */
[----:B------:R-:W1:Y:S01]  /*b560*/  LDC R6, c[0x0][0x278] ;  /* 0x00009e00ff067b82 */ /* 0x000e620000000800 */
[----:B--2---:R-:W-:Y:S01]  /*b570*/  IMAD R43, R8, 0xb6, RZ ;  /* 0x000000b6082b7824 */ /* 0x004fe200078e02ff */
[----:B------:R5:W-:Y:S01]  /*b580*/  STG.E.U16 desc[UR6][R36.64], R52 ;  /* 0x0000003424007986 */ /* 0x000be2000c101506 */
[-C--:B------:R-:W-:Y:S02]  /*b590*/  LEA.HI.X.SX32 R39, R39, R63.reuse, 0x1, P5 ;  /* 0x0000003f27277211 */ /* 0x080fe400028f0eff */
[----:B------:R-:W-:Y:S02]  /*b5a0*/  PRMT R20, R52, 0x7632, R20 ;  /* 0x0000763234147816 */ /* 0x000fe40000000014 */
[----:B------:R-:W-:Y:S01]  /*b5b0*/  LEA.HI.X.SX32 R41, R87, R63, 0x1, P6 ;  /* 0x0000003f57297211 */ /* 0x000fe200030f0eff */
[----:B------:R-:W2:Y:S01]  /*b5c0*/  LDC R18, c[0x0][0x278] ;  /* 0x00009e00ff127b82 */ /* 0x000ea20000000800 */
[----:B0-----:R-:W-:Y:S01]  /*b5d0*/  IMAD R35, R13, 0x5b, RZ ;  /* 0x0000005b0d237824 */ /* 0x001fe200078e02ff */
[----:B------:R-:W-:Y:S01]  /*b5e0*/  IADD3 R34, P5, R43, R62, RZ ;  /* 0x0000003e2b227210 */ /* 0x000fe20007fbe0ff */
[----:B------:R0:W-:Y:S01]  /*b5f0*/  STG.E.U16 desc[UR6][R38.64], R20 ;  /* 0x0000001426007986 */ /* 0x0001e2000c101506 */
[----:B------:R-:W-:Y:S01]  /*b600*/  PRMT R24, R55, 0x7632, R24 ;  /* 0x0000763237187816 */ /* 0x000fe20000000018 */
[----:B-----5:R-:W-:-:S02]  /*b610*/  IMAD R37, R4, 0xba, RZ ;  /* 0x000000ba04257824 */ /* 0x020fc400078e02ff */
[----:B------:R2:W-:Y:S01]  /*b620*/  STG.E.U16 desc[UR6][R40.64], R53 ;  /* 0x0000003528007986 */ /* 0x0005e2000c101506 */
[----:B------:R-:W4:Y:S01]  /*b630*/  LDC R12, c[0x0][0x278] ;  /* 0x00009e00ff0c7b82 */ /* 0x000f220000000800 */
[----:B---3--:R-:W-:Y:S01]  /*b640*/  IMAD R45, R10, 0xb8, RZ ;  /* 0x000000b80a2d7824 */ /* 0x008fe200078e02ff */
[----:B------:R-:W-:-:S04]  /*b650*/  LEA.HI.X.SX32 R35, R35, R63, 0x1, P5 ;  /* 0x0000003f23237211 */ /* 0x000fc800028f0eff */
[-C--:B------:R-:W-:Y:S01]  /*b660*/  IADD3 R36, P4, R45, R62.reuse, RZ ;  /* 0x0000003e2d247210 */ /* 0x080fe20007f9e0ff */
[----:B0-----:R-:W-:Y:S01]  /*b670*/  IMAD R39, R13, 0x5d, RZ ;  /* 0x0000005d0d277824 */ /* 0x001fe200078e02ff */
[----:B------:R-:W0:Y:S01]  /*b680*/  LDC R8, c[0x0][0x278] ;  /* 0x00009e00ff087b82 */ /* 0x000e220000000800 */
[----:B-1----:R-:W-:Y:S01]  /*b690*/  IMAD R43, R6, 0xbe, RZ ;  /* 0x000000be062b7824 */ /* 0x002fe200078e02ff */
[-C--:B------:R-:W-:Y:S01]  /*b6a0*/  IADD3 R38, P5, R37, R62.reuse, RZ ;  /* 0x0000003e25267210 */ /* 0x080fe20007fbe0ff */
[----:B------:R1:W-:Y:S01]  /*b6b0*/  STG.E.U16 desc[UR6][R34.64], R22 ;  /* 0x0000001622007986 */ /* 0x0003e2000c101506 */
[-C--:B------:R-:W-:Y:S02]  /*b6c0*/  LEA.HI.X.SX32 R37, R65, R63.reuse, 0x1, P4 ;  /* 0x0000003f41257211 */ /* 0x080fe400020f0eff */
[-C--:B------:R-:W-:Y:S02]  /*b6d0*/  LEA.HI.X.SX32 R39, R39, R63.reuse, 0x1, P5 ;  /* 0x0000003f27277211 */ /* 0x080fe400028f0eff */
[----:B------:R-:W3:Y:S01]  /*b6e0*/  LDC R16, c[0x0][0x278] ;  /* 0x00009e00ff107b82 */ /* 0x000ee20000000800 */
[----:B--2---:R-:W-:Y:S01]  /*b6f0*/  IMAD R41, R18, 0xbc, RZ ;  /* 0x000000bc12297824 */ /* 0x004fe200078e02ff */
[----:B------:R-:W-:Y:S01]  /*b700*/  PRMT R20, R54, 0x7632, R20 ;  /* 0x0000763236147816 */ /* 0x000fe20000000014 */
[----:B------:R0:W-:Y:S03]  /*b710*/  STG.E.U16 desc[UR6][R36.64], R54 ;  /* 0x0000003624007986 */ /* 0x0001e6000c101506 */
[-C--:B------:R-:W-:Y:S01]  /*b720*/  IADD3 R40, P6, R41, R62.reuse, RZ ;  /* 0x0000003e29287210 */ /* 0x080fe20007fde0ff */
[----:B-1----:R-:W-:Y:S01]  /*b730*/  IMAD R35, R13, 0x5f, RZ ;  /* 0x0000005f0d237824 */ /* 0x002fe200078e02ff */
[----:B------:R-:W1:Y:S01]  /*b740*/  LDC R4, c[0x0][0x278] ;  /* 0x00009e00ff047b82 */ /* 0x000e620000000800 */
[----:B----4-:R-:W-:Y:S01]  /*b750*/  IMAD R45, R12, 0xc0, RZ ;  /* 0x000000c00c2d7824 */ /* 0x010fe200078e02ff */
[----:B------:R-:W-:Y:S01]  /*b760*/  IADD3 R34, P5, R43, R62, RZ ;  /* 0x0000003e2b227210 */ /* 0x000fe20007fbe0ff */
[----:B------:R2:W-:Y:S01]  /*b770*/  STG.E.U16 desc[UR6][R38.64], R20 ;  /* 0x0000001426007986 */ /* 0x0005e2000c101506 */
[----:B------:R-:W-:-:S02]  /*b780*/  LEA.HI.X.SX32 R41, R81, R63, 0x1, P6 ;  /* 0x0000003f51297211 */ /* 0x000fc400030f0eff */
[----:B------:R-:W-:Y:S02]  /*b790*/  LEA.HI.X.SX32 R35, R35, R63, 0x1, P5 ;  /* 0x0000003f23237211 */ /* 0x000fe400028f0eff */
[----:B------:R-:W4:Y:S01]  /*b7a0*/  LDC R6, c[0x0][0x278] ;  /* 0x00009e00ff067b82 */ /* 0x000f220000000800 */
[----:B0-----:R-:W-:Y:S01]  /*b7b0*/  IMAD R37, R8, 0xc2, RZ ;  /* 0x000000c208257824 */ /* 0x001fe200078e02ff */
[----:B------:R-:W-:Y:S01]  /*b7c0*/  IADD3 R36, P4, R45, R62, RZ ;  /* 0x0000003e2d247210 */ /* 0x000fe20007f9e0ff */
[----:B------:R0:W-:Y:S01]  /*b7d0*/  STG.E.U16 desc[UR6][R40.64], R55 ;  /* 0x0000003728007986 */ /* 0x0001e2000c101506 */
[----:B------:R-:W-:Y:S01]  /*b7e0*/  PRMT R22, R57, 0x7632, R22 ;  /* 0x0000763239167816 */ /* 0x000fe20000000016 */
[----:B--2---:R-:W-:-:S03]  /*b7f0*/  IMAD R39, R13, 0x61, RZ ;  /* 0x000000610d277824 */ /* 0x004fc600078e02ff */
[----:B------:R-:W2:Y:S01]  /*b800*/  LDC R10, c[0x0][0x278] ;  /* 0x00009e00ff0a7b82 */ /* 0x000ea20000000800 */
[----:B---3--:R-:W-:Y:S01]  /*b810*/  IMAD R43, R16, 0xc4, RZ ;  /* 0x000000c4102b7824 */ /* 0x008fe200078e02ff */
[-C--:B------:R-:W-:Y:S01]  /*b820*/  IADD3 R38, P5, R37, R62.reuse, RZ ;  /* 0x0000003e25267210 */ /* 0x080fe20007fbe0ff */
[----:B------:R3:W-:Y:S01]  /*b830*/  STG.E.U16 desc[UR6][R34.64], R24 ;  /* 0x0000001822007986 */ /* 0x0007e2000c101506 */
[-C--:B------:R-:W-:Y:S02]  /*b840*/  LEA.HI.X.SX32 R37, R67, R63.reuse, 0x1, P4 ;  /* 0x0000003f43257211 */ /* 0x080fe400020f0eff */
[-C--:B------:R-:W-:Y:S02]  /*b850*/  LEA.HI.X.SX32 R39, R39, R63.reuse, 0x1, P5 ;  /* 0x0000003f27277211 */ /* 0x080fe400028f0eff */
[----:B------:R-:W5:Y:S01]  /*b860*/  LDC R18, c[0x0][0x278] ;  /* 0x00009e00ff127b82 */ /* 0x000f620000000800 */
[----:B0-----:R-:W-:Y:S01]  /*b870*/  IADD3 R40, P6, R43, R62, RZ ;  /* 0x0000003e2b287210 */ /* 0x001fe20007fde0ff */
[----:B-1----:R-:W-:Y:S01]  /*b880*/  IMAD R43, R4, 0xc6, RZ ;  /* 0x000000c6042b7824 */ /* 0x002fe200078e02ff */
[----:B------:R-:W-:Y:S01]  /*b890*/  PRMT R20, R56, 0x7632, R20 ;  /* 0x0000763238147816 */ /* 0x000fe20000000014 */
[----:B------:R0:W-:Y:S01]  /*b8a0*/  STG.E.U16 desc[UR6][R36.64], R56 ;  /* 0x0000003824007986 */ /* 0x0001e2000c101506 */
[----:B------:R-:W-:Y:S01]  /*b8b0*/  LEA.HI.X.SX32 R41, R77, R63, 0x1, P6 ;  /* 0x0000003f4d297211 */ /* 0x000fe200030f0eff */
[----:B---3--:R-:W-:-:S02]  /*b8c0*/  IMAD R35, R13, 0x63, RZ ;  /* 0x000000630d237824 */ /* 0x008fc400078e02ff */
[----:B------:R-:W1:Y:S01]  /*b8d0*/  LDC R8, c[0x0][0x278] ;  /* 0x00009e00ff087b82 */ /* 0x000e620000000800 */
[----:B------:R4:W-:Y:S01]  /*b8e0*/  STG.E.U16 desc[UR6][R38.64], R20 ;  /* 0x0000001426007986 */ /* 0x0009e2000c101506 */
[-C--:B------:R-:W-:Y:S02]  /*b8f0*/  IADD3 R34, P5, R43, R62.reuse, RZ ;  /* 0x0000003e2b227210 */ /* 0x080fe40007fbe0ff */
[----:B------:R-:W-:Y:S01]  /*b900*/  PRMT R24, R59, 0x7632, R24 ;  /* 0x000076323b187816 */ /* 0x000fe20000000018 */
[----:B------:R5:W-:Y:S01]  /*b910*/  STG.E.U16 desc[UR6][R40.64], R57 ;  /* 0x0000003928007986 */ /* 0x000be2000c101506 */
[----:B------:R-:W-:Y:S02]  /*b920*/  LEA.HI.X.SX32 R35, R35, R63, 0x1, P5 ;  /* 0x0000003f23237211 */ /* 0x000fe400028f0eff */
[----:B------:R-:W3:Y:S01]  /*b930*/  LDC R12, c[0x0][0x278] ;  /* 0x00009e00ff0c7b82 */ /* 0x000ee20000000800 */
[----:B--2---:R-:W-:Y:S02]  /*b940*/  IMAD R45, R10, 0xc8, RZ ;  /* 0x000000c80a2d7824 */ /* 0x004fe400078e02ff */
[----:B0-----:R-:W-:Y:S01]  /*b950*/  IMAD R37, R13, 0x65, RZ ;  /* 0x000000650d257824 */ /* 0x001fe200078e02ff */
[----:B------:R0:W-:Y:S01]  /*b960*/  STG.E.U16 desc[UR6][R34.64], R22 ;  /* 0x0000001622007986 */ /* 0x0001e2000c101506 */
[----:B----4-:R-:W-:Y:S01]  /*b970*/  IMAD R39, R6, 0xca, RZ ;  /* 0x000000ca06277824 */ /* 0x010fe200078e02ff */
[----:B------:R-:W-:-:S02]  /*b980*/  IADD3 R26, P4, R45, R62, RZ ;  /* 0x0000003e2d1a7210 */ /* 0x000fc40007f9e0ff */
[----:B------:R-:W2:Y:S01]  /*b990*/  LDC R4, c[0x0][0x278] ;  /* 0x00009e00ff047b82 */ /* 0x000ea20000000800 */
[----:B-----5:R-:W-:Y:S01]  /*b9a0*/  IMAD R41, R18, 0xcc, RZ ;  /* 0x000000cc12297824 */ /* 0x020fe200078e02ff */
[-C--:B------:R-:W-:Y:S02]  /*b9b0*/  IADD3 R36, P5, R39, R62.reuse, RZ ;  /* 0x0000003e27247210 */ /* 0x080fe40007fbe0ff */
[-C--:B------:R-:W-:Y:S02]  /*b9c0*/  LEA.HI.X.SX32 R27, R27, R63.reuse, 0x1, P4 ;  /* 0x0000003f1b1b7211 */ /* 0x080fe400020f0eff */
[----:B------:R-:W-:Y:S02]  /*b9d0*/  IADD3 R38, P6, R41, R62, RZ ;  /* 0x0000003e29267210 */ /* 0x000fe40007fde0ff */
[----:B------:R-:W4:Y:S01]  /*b9e0*/  LDC R16, c[0x0][0x278] ;  /* 0x00009e00ff107b82 */ /* 0x000f220000000800 */
[----:B-1----:R-:W-:Y:S01]  /*b9f0*/  IMAD R41, R8, 0xce, RZ ;  /* 0x000000ce08297824 */ /* 0x002fe200078e02ff */
[-C--:B------:R-:W-:Y:S01]  /*ba00*/  LEA.HI.X.SX32 R37, R37, R63.reuse, 0x1, P5 ;  /* 0x0000003f25257211 */ /* 0x080fe200028f0eff */
[----:B------:R1:W-:Y:S01]  /*ba10*/  STG.E.U16 desc[UR6][R26.64], R58 ;  /* 0x0000003a1a007986 */ /* 0x0003e2000c101506 */
[----:B------:R-:W-:Y:S01]  /*ba20*/  PRMT R20, R58, 0x7632, R20 ;  /* 0x000076323a147816 */ /* 0x000fe20000000014 */
[----:B0-----:R-:W-:Y:S01]  /*ba30*/  IMAD R35, R13, 0x67, RZ ;  /* 0x000000670d237824 */ /* 0x001fe200078e02ff */
[----:B------:R-:W-:-:S02]  /*ba40*/  LEA.HI.X.SX32 R39, R79, R63, 0x1, P6 ;  /* 0x0000003f4f277211 */ /* 0x000fc400030f0eff */
[----:B------:R-:W0:Y:S01]  /*ba50*/  LDC R6, c[0x0][0x278] ;  /* 0x00009e00ff067b82 */ /* 0x000e220000000800 */
[----:B------:R2:W-:Y:S01]  /*ba60*/  STG.E.U16 desc[UR6][R36.64], R20 ;  /* 0x0000001424007986 */ /* 0x0005e2000c101506 */
[----:B---3--:R-:W-:Y:S01]  /*ba70*/  IMAD R43, R12, 0xd0, RZ ;  /* 0x000000d00c2b7824 */ /* 0x008fe200078e02ff */
[----:B------:R-:W-:Y:S02]  /*ba80*/  PRMT R22, R69, 0x7632, R22 ;  /* 0x0000763245167816 */ /* 0x000fe40000000016 */
[----:B------:R-:W-:Y:S01]  /*ba90*/  STG.E.U16 desc[UR6][R38.64], R59 ;  /* 0x0000003b26007986 */ /* 0x000fe2000c101506 */
[-C--:B-1----:R-:W-:Y:S02]  /*baa0*/  IADD3 R26, P5, R41, R62.reuse, RZ ;  /* 0x0000003e291a7210 */ /* 0x082fe40007fbe0ff */
[----:B------:R-:W1:Y:S01]  /*bab0*/  LDC R10, c[0x0][0x278] ;  /* 0x00009e00ff0a7b82 */ /* 0x000e620000000800 */
[-C--:B------:R-:W-:Y:S02]  /*bac0*/  IADD3 R28, P4, R43, R62.reuse, RZ ;  /* 0x0000003e2b1c7210 */ /* 0x080fe40007f9e0ff */
[-C--:B------:R-:W-:Y:S01]  /*bad0*/  LEA.HI.X.SX32 R27, R35, R63.reuse, 0x1, P5 ;  /* 0x0000003f231b7211 */ /* 0x080fe200028f0eff */
[----:B------:R-:W-:Y:S01]  /*bae0*/  IMAD R35, R13, 0x69, RZ ;  /* 0x000000690d237824 */ /* 0x000fe200078e02ff */
[----:B------:R-:W-:Y:S01]  /*baf0*/  LEA.HI.X.SX32 R29, R29, R63, 0x1, P4 ;  /* 0x0000003f1d1d7211 */ /* 0x000fe200020f0eff */
[----:B--2---:R-:W-:Y:S01]  /*bb00*/  IMAD R37, R4, 0xd2, RZ ;  /* 0x000000d204257824 */ /* 0x004fe200078e02ff */
[----:B------:R-:W-:Y:S01]  /*bb10*/  PRMT R20, R68, 0x7632, R20 ;  /* 0x0000763244147816 */ /* 0x000fe20000000014 */
[----:B------:R-:W2:Y:S01]  /*bb20*/  LDC R18, c[0x0][0x278] ;  /* 0x00009e00ff127b82 */ /* 0x000ea20000000800 */
[----:B----4-:R-:W-:Y:S01]  /*bb30*/  IMAD R41, R16, 0xd4, RZ ;  /* 0x000000d410297824 */ /* 0x010fe200078e02ff */
[----:B------:R3:W-:Y:S01]  /*bb40*/  STG.E.U16 desc[UR6][R26.64], R24 ;  /* 0x000000181a007986 */ /* 0x0007e2000c101506 */
[----:B------:R-:W-:-:S03]  /*bb50*/  IADD3 R34, P5, R37, R62, RZ ;  /* 0x0000003e25227210 */ /* 0x000fc60007fbe0ff */
[-C--:B------:R-:W-:Y:S01]  /*bb60*/  IADD3 R30, P6, R41, R62.reuse, RZ ;  /* 0x0000003e291e7210 */ /* 0x080fe20007fde0ff */
[----:B------:R4:W-:Y:S01]  /*bb70*/  STG.E.U16 desc[UR6][R28.64], R68 ;  /* 0x000000441c007986 */ /* 0x0009e2000c101506 */
[----:B------:R-:W5:Y:S01]  /*bb80*/  LDC R8, c[0x0][0x278] ;  /* 0x00009e00ff087b82 */ /* 0x000f620000000800 */
[----:B0-----:R-:W-:Y:S01]  /*bb90*/  IMAD R37, R6, 0xd6, RZ ;  /* 0x000000d606257824 */ /* 0x001fe200078e02ff */
[-C--:B------:R-:W-:Y:S02]  /*bba0*/  LEA.HI.X.SX32 R35, R35, R63.reuse, 0x1, P5 ;  /* 0x0000003f23237211 */ /* 0x080fe400028f0eff */
[----:B------:R-:W-:Y:S01]  /*bbb0*/  LEA.HI.X.SX32 R31, R31, R63, 0x1, P6 ;  /* 0x0000003f1f1f7211 */ /* 0x000fe200030f0eff */
[----:B---3--:R-:W-:Y:S02]  /*bbc0*/  IMAD R27, R13, 0x6b, RZ ;  /* 0x0000006b0d1b7824 */ /* 0x008fe400078e02ff */
[----:B------:R-:W-:Y:S01]  /*bbd0*/  STG.E.U16 desc[UR6][R34.64], R20 ;  /* 0x0000001422007986 */ /* 0x000fe2000c101506 */
[----:B------:R-:W0:Y:S01]  /*bbe0*/  LDC R4, c[0x0][0x278] ;  /* 0x00009e00ff047b82 */ /* 0x000e220000000800 */
[----:B-1----:R-:W-:Y:S01]  /*bbf0*/  IMAD R39, R10, 0xd8, RZ ;  /* 0x000000d80a277824 */ /* 0x002fe200078e02ff */
[----:B------:R-:W-:Y:S01]  /*bc00*/  IADD3 R26, P5, R37, R62, RZ ;  /* 0x0000003e251a7210 */ /* 0x000fe20007fbe0ff */
[----:B------:R2:W-:Y:S01]  /*bc10*/  STG.E.U16 desc[UR6][R30.64], R69 ;  /* 0x000000451e007986 */ /* 0x0005e2000c101506 */
[----:B----4-:R-:W-:Y:S01]  /*bc20*/  IMAD R29, R13, 0x6d, RZ ;  /* 0x0000006d0d1d7824 */ /* 0x010fe200078e02ff */
[----:B------:R-:W-:-:S02]  /*bc30*/  PRMT R24, R70, 0x7632, R24 ;  /* 0x0000763246187816 */ /* 0x000fc40000000018 */
[----:B------:R-:W-:Y:S01]  /*bc40*/  LEA.HI.X.SX32 R27, R27, R63, 0x1, P5 ;  /* 0x0000003f1b1b7211 */ /* 0x000fe200028f0eff */
[----:B------:R-:W1:Y:S04]  /*bc50*/  LDC R12, c[0x0][0x278] ;  /* 0x00009e00ff0c7b82 */ /* 0x000e680000000800 */
[----:B------:R3:W-:Y:S01]  /*bc60*/  STG.E.U16 desc[UR6][R26.64], R22 ;  /* 0x000000161a007986 */ /* 0x0007e2000c101506 */
[----:B--2---:R-:W-:-:S03]  /*bc70*/  IMAD R31, R18, 0xdc, RZ ;  /* 0x000000dc121f7824 */ /* 0x004fc600078e02ff */
[----:B------:R-:W2:Y:S01]  /*bc80*/  LDC R6, c[0x0][0x278] ;  /* 0x00009e00ff067b82 */ /* 0x000ea20000000800 */
[----:B-----5:R-:W-:Y:S01]  /*bc90*/  IMAD R35, R8, 0xda, RZ ;  /* 0x000000da08237824 */ /* 0x020fe200078e02ff */
[-C--:B------:R-:W-:Y:S02]  /*bca0*/  IADD3 R18, P4, R39, R62.reuse, RZ ;  /* 0x0000003e27127210 */ /* 0x080fe40007f9e0ff */
[-C--:B------:R-:W-:Y:S02]  /*bcb0*/  IADD3 R30, P6, R31, R62.reuse, RZ ;  /* 0x0000003e1f1e7210 */ /* 0x080fe40007fde0ff */
[-C--:B------:R-:W-:Y:S02]  /*bcc0*/  IADD3 R28, P5, R35, R62.reuse, RZ ;  /* 0x0000003e231c7210 */ /* 0x080fe40007fbe0ff */
[----:B------:R-:W4:Y:S01]  /*bcd0*/  LDC R16, c[0x0][0x278] ;  /* 0x00009e00ff107b82 */ /* 0x000f220000000800 */
[-C--:B------:R-:W-:Y:S01]  /*bce0*/  LEA.HI.X.SX32 R19, R19, R63.reuse, 0x1, P4 ;  /* 0x0000003f13137211 */ /* 0x080fe200020f0eff */
[----:B---3--:R-:W-:Y:S01]  /*bcf0*/  IMAD R27, R13, 0x6f, RZ ;  /* 0x0000006f0d1b7824 */ /* 0x008fe200078e02ff */
[-C--:B------:R-:W-:Y:S01]  /*bd00*/  LEA.HI.X.SX32 R31, R33, R63.reuse, 0x1, P6 ;  /* 0x0000003f211f7211 */ /* 0x080fe200030f0eff */
[----:B0-----:R-:W-:Y:S01]  /*bd10*/  IMAD R33, R4, 0xde, RZ ;  /* 0x000000de04217824 */ /* 0x001fe200078e02ff */
[----:B------:R-:W-:Y:S01]  /*bd20*/  LEA.HI.X.SX32 R29, R29, R63, 0x1, P5 ;  /* 0x0000003f1d1d7211 */ /* 0x000fe200028f0eff */
[----:B------:R0:W-:Y:S02]  /*bd30*/  STG.E.U16 desc[UR6][R18.64], R70 ;  /* 0x0000004612007986 */ /* 0x0001e4000c101506 */
[----:B------:R-:W3:Y:S01]  /*bd40*/  LDC R8, c[0x0][0x278] ;  /* 0x00009e00ff087b82 */ /* 0x000ee20000000800 */
[----:B-1----:R-:W-:Y:S01]  /*bd50*/  IMAD R35, R12, 0xe0, RZ ;  /* 0x000000e00c237824 */ /* 0x002fe200078e02ff */
[----:B------:R2:W-:Y:S04]  /*bd60*/  STG.E.U16 desc[UR6][R28.64], R24 ;  /* 0x000000181c007986 */ /* 0x0005e8000c101506 */
[-C--:B------:R-:W-:Y:S01]  /*bd70*/  IADD3 R22, P4, R35, R62.reuse, RZ ;  /* 0x0000003e23167210 */ /* 0x080fe20007f9e0ff */
[----:B------:R1:W-:Y:S01]  /*bd80*/  STG.E.U16 desc[UR6][R30.64], R71 ;  /* 0x000000471e007986 */ /* 0x0003e2000c101506 */
[----:B------:R-:W5:Y:S01]  /*bd90*/  LDC R10, c[0x0][0x278] ;  /* 0x00009e00ff0a7b82 */ /* 0x000f620000000800 */
[----:B0-----:R-:W-:-:S02]  /*bda0*/  IADD3 R18, P5, R33, R62, RZ ;  /* 0x0000003e21127210 */ /* 0x001fc40007fbe0ff */
[-C--:B------:R-:W-:Y:S01]  /*bdb0*/  LEA.HI.X.SX32 R23, R23, R63.reuse, 0x1, P4 ;  /* 0x0000003f17177211 */ /* 0x080fe200020f0eff */
[----:B--2---:R-:W-:Y:S01]  /*bdc0*/  IMAD R29, R6, 0xe2, RZ ;  /* 0x000000e2061d7824 */ /* 0x004fe200078e02ff */
[-C--:B------:R-:W-:Y:S01]  /*bdd0*/  LEA.HI.X.SX32 R19, R27, R63.reuse, 0x1, P5 ;  /* 0x0000003f1b137211 */ /* 0x080fe200028f0eff */
[----:B----4-:R-:W-:Y:S02]  /*bde0*/  IMAD R33, R16, 0xe4, RZ ;  /* 0x000000e410217824 */ /* 0x010fe400078e02ff */
[----:B------:R-:W0:Y:S01]  /*bdf0*/  LDC R4, c[0x0][0x278] ;  /* 0x00009e00ff047b82 */ /* 0x000e220000000800 */
[----:B------:R-:W-:Y:S01]  /*be00*/  IMAD R27, R13, 0x71, RZ ;  /* 0x000000710d1b7824 */ /* 0x000fe200078e02ff */
[-C--:B------:R-:W-:Y:S01]  /*be10*/  IADD3 R26, P5, R29, R62.reuse, RZ ;  /* 0x0000003e1d1a7210 */ /* 0x080fe20007fbe0ff */
[----:B------:R2:W-:Y:S01]  /*be20*/  STG.E.U16 desc[UR6][R18.64], R32 ;  /* 0x0000002012007986 */ /* 0x0005e2000c101506 */
[----:B------:R-:W-:Y:S02]  /*be30*/  IADD3 R24, P6, R33, R62, RZ ;  /* 0x0000003e21187210 */ /* 0x000fe40007fde0ff */
[-C--:B------:R-:W-:Y:S01]  /*be40*/  LEA.HI.X.SX32 R27, R27, R63.reuse, 0x1, P5 ;  /* 0x0000003f1b1b7211 */ /* 0x080fe200028f0eff */
[----:B------:R4:W-:Y:S01]  /*be50*/  STG.E.U16 desc[UR6][R22.64], R72 ;  /* 0x0000004816007986 */ /* 0x0009e2000c101506 */
[----:B------:R-:W0:Y:S01]  /*be60*/  LDC R20, c[0x0][0x278] ;  /* 0x00009e00ff147b82 */ /* 0x000e220000000800 */
[----:B------:R-:W-:Y:S01]  /*be70*/  PRMT R6, R72, 0x7632, R6 ;  /* 0x0000763248067816 */ /* 0x000fe20000000006 */
[----:B---3--:R-:W-:Y:S01]  /*be80*/  IMAD R29, R8, 0xe6, RZ ;  /* 0x000000e6081d7824 */ /* 0x008fe200078e02ff */
[----:B------:R-:W-:-:S02]  /*be90*/  LEA.HI.X.SX32 R25, R25, R63, 0x1, P6 ;  /* 0x0000003f19197211 */ /* 0x000fc400030f0eff */
[----:B-1----:R-:W-:Y:S01]  /*bea0*/  PRMT R30, R73, 0x7632, R30 ;  /* 0x00007632491e7816 */ /* 0x002fe2000000001e */
[----:B------:R1:W-:Y:S01]  /*beb0*/  STG.E.U16 desc[UR6][R26.64], R6 ;  /* 0x000000061a007986 */ /* 0x0003e2000c101506 */
[----:B--2---:R-:W-:Y:S01]  /*bec0*/  IMAD R19, R13, 0x73, RZ ;  /* 0x000000730d137824 */ /* 0x004fe200078e02ff */
[----:B------:R-:W2:Y:S01]  /*bed0*/  LDC R16, c[0x0][0x278] ;  /* 0x00009e00ff107b82 */ /* 0x000ea20000000800 */
[----:B-----5:R-:W-:Y:S01]  /*bee0*/  IMAD R31, R10, 0xe8, RZ ;  /* 0x000000e80a1f7824 */ /* 0x020fe200078e02ff */
[----:B------:R-:W-:Y:S01]  /*bef0*/  STG.E.U16 desc[UR6][R24.64], R73 ;  /* 0x0000004918007986 */ /* 0x000fe2000c101506 */
[-C--:B------:R-:W-:Y:S01]  /*bf00*/  IADD3 R18, P5, R29, R62.reuse, RZ ;  /* 0x0000003e1d127210 */ /* 0x080fe20007fbe0ff */
[----:B----4-:R-:W-:Y:S01]  /*bf10*/  IMAD R23, R13, 0x75, RZ ;  /* 0x000000750d177824 */ /* 0x010fe200078e02ff */
[----:B------:R-:W-:Y:S01]  /*bf20*/  PRMT R10, R74, 0x7632, R10 ;  /* 0x000076324a0a7816 */ /* 0x000fe2000000000a */
[----:B------:R-:W3:Y:S01]  /*bf30*/  LDS.128 R24, [R2] ;  /* 0x0000000002187984 */ /* 0x000ee20000000c00 */
[----:B------:R-:W-:Y:S01]  /*bf40*/  LEA.HI.X.SX32 R19, R19, R63, 0x1, P5 ;  /* 0x0000003f13137211 */ /* 0x000fe200028f0eff */
[----:B------:R-:W4:Y:S01]  /*bf50*/  LDC R12, c[0x0][0x278] ;  /* 0x00009e00ff0c7b82 */ /* 0x000f220000000800 */
[----:B0-----:R-:W-:Y:S01]  /*bf60*/  IMAD R33, R4, 0xea, RZ ;  /* 0x000000ea04217824 */ /* 0x001fe200078e02ff */
[----:B-1----:R-:W-:-:S02]  /*bf70*/  IADD3 R6, P4, R31, R62, RZ ;  /* 0x0000003e1f067210 */ /* 0x002fc40007f9e0ff */
[----:B------:R0:W-:Y:S01]  /*bf80*/  STG.E.U16 desc[UR6][R18.64], R30 ;  /* 0x0000001e12007986 */ /* 0x0001e2000c101506 */
[----:B------:R-:W-:Y:S02]  /*bf90*/  PRMT R32, R75, 0x7632, R32 ;  /* 0x000076324b207816 */ /* 0x000fe40000000020 */
[-C--:B------:R-:W-:Y:S01]  /*bfa0*/  IADD3 R22, P5, R33, R62.reuse, RZ ;  /* 0x0000003e21167210 */ /* 0x080fe20007fbe0ff */
[----:B------:R-:W1:Y:S01]  /*bfb0*/  LDC R28, c[0x0][0x278] ;  /* 0x00009e00ff1c7b82 */ /* 0x000e620000000800 */
[----:B------:R-:W-:Y:S01]  /*bfc0*/  IMAD R29, R20, 0xec, RZ ;  /* 0x000000ec141d7824 */ /* 0x000fe200078e02ff */
[-C--:B------:R-:W-:Y:S02]  /*bfd0*/  LEA.HI.X.SX32 R7, R7, R63.reuse, 0x1, P4 ;  /* 0x0000003f07077211 */ /* 0x080fe400020f0eff */
[-C--:B------:R-:W-:Y:S02]  /*bfe0*/  LEA.HI.X.SX32 R23, R23, R63.reuse, 0x1, P5 ;  /* 0x0000003f17177211 */ /* 0x080fe400028f0eff */
[----:B------:R-:W-:Y:S01]  /*bff0*/  IADD3 R20, P6, R29, R62, RZ ;  /* 0x0000003e1d147210 */ /* 0x000fe20007fde0ff */
[----:B------:R5:W-:Y:S01]  /*c000*/  STG.E.U16 desc[UR6][R6.64], R74 ;  /* 0x0000004a06007986 */ /* 0x000be2000c101506 */
[----:B------:R-:W3:Y:S01]  /*c010*/  LDC R8, c[0x0][0x278] ;  /* 0x00009e00ff087b82 */ /* 0x000ee20000000800 */
[----:B--2---:R-:W-:Y:S01]  /*c020*/  IMAD R31, R16, 0xf0, RZ ;  /* 0x000000f0101f7824 */ /* 0x004fe200078e02ff */
[----:B------:R-:W-:Y:S01]  /*c030*/  LEA.HI.X.SX32 R21, R21, R63, 0x1, P6 ;  /* 0x0000003f15157211 */ /* 0x000fe200030f0eff */
[----:B------:R-:W-:Y:S01]  /*c040*/  STG.E.U16 desc[UR6][R22.64], R10 ;  /* 0x0000000a16007986 */ /* 0x000fe2000c101506 */
[----:B0-----:R-:W-:-:S03]  /*c050*/  IMAD R19, R13, 0x77, RZ ;  /* 0x000000770d137824 */ /* 0x001fc600078e02ff */
[----:B------:R0:W-:Y:S01]  /*c060*/  STG.E.U16 desc[UR6][R20.64], R75 ;  /* 0x0000004b14007986 */ /* 0x0001e2000c101506 */
[----:B------:R-:W2:Y:S01]  /*c070*/  LDC R2, c[0x0][0x278] ;  /* 0x00009e00ff027b82 */ /* 0x000ea20000000800 */
[----:B----4-:R-:W-:Y:S01]  /*c080*/  IMAD R29, R12, 0xee, RZ ;  /* 0x000000ee0c1d7824 */ /* 0x010fe200078e02ff */
[----:B-----5:R-:W-:-:S04]  /*c090*/  IADD3 R6, P5, R31, R62, RZ ;  /* 0x0000003e1f067210 */ /* 0x020fc80007fbe0ff */
[----:B------:R-:W-:Y:S02]  /*c0a0*/  IADD3 R18, P4, R29, R62, RZ ;  /* 0x0000003e1d127210 */ /* 0x000fe40007f9e0ff */
[----:B------:R-:W4:Y:S01]  /*c0b0*/  LDC R4, c[0x0][0x278] ;  /* 0x00009e00ff047b82 */ /* 0x000f220000000800 */
[----:B-1----:R-:W-:Y:S01]  /*c0c0*/  IMAD R7, R28, 0xf2, RZ ;  /* 0x000000f21c077824 */ /* 0x002fe200078e02ff */
[----:B------:R-:W-:Y:S01]  /*c0d0*/  LEA.HI.X.SX32 R19, R19, R63, 0x1, P4 ;  /* 0x0000003f13137211 */ /* 0x000fe200020f0eff */
[----:B0-----:R-:W-:-:S03]  /*c0e0*/  IMAD R21, R13, 0x79, RZ ;  /* 0x000000790d157824 */ /* 0x001fc600078e02ff */
[-C--:B------:R-:W-:Y:S01]  /*c0f0*/  IADD3 R10, P4, R7, R62.reuse, RZ ;  /* 0x0000003e070a7210 */ /* 0x080fe20007f9e0ff */
[----:B------:R0:W-:Y:S01]  /*c100*/  STG.E.U16 desc[UR6][R18.64], R32 ;  /* 0x0000002012007986 */ /* 0x0001e2000c101506 */
[----:B------:R-:W1:Y:S01]  /*c110*/  LDC R16, c[0x0][0x278] ;  /* 0x00009e00ff107b82 */ /* 0x000e620000000800 */
[----:B---3--:R-:W-:Y:S01]  /*c120*/  IMAD R23, R8, 0xf4, RZ ;  /* 0x000000f408177824 */ /* 0x008fe200078e02ff */
[-C--:B------:R-:W-:Y:S02]  /*c130*/  LEA.HI.X.SX32 R7, R11, R63.reuse, 0x1, P5 ;  /* 0x0000003f0b077211 */ /* 0x080fe400028f0eff */
[-C--:B------:R-:W-:Y:S02]  /*c140*/  LEA.HI.X.SX32 R11, R21, R63.reuse, 0x1, P4 ;  /* 0x0000003f150b7211 */ /* 0x080fe400020f0eff */
[-C--:B------:R-:W-:Y:S01]  /*c150*/  IADD3 R8, P5, R23, R62.reuse, RZ ;  /* 0x0000003e17087210 */ /* 0x080fe20007fbe0ff */
[----:B------:R3:W-:Y:S01]  /*c160*/  STG.E.U16 desc[UR6][R6.64], R24 ;  /* 0x0000001806007986 */ /* 0x0007e2000c101506 */
[----:B------:R-:W5:Y:S01]  /*c170*/  LDC R12, c[0x0][0x278] ;  /* 0x00009e00ff0c7b82 */ /* 0x000f620000000800 */
[----:B------:R-:W-:Y:S01]  /*c180*/  PRMT R22, R24, 0x7632, R22 ;  /* 0x0000763218167816 */ /* 0x000fe20000000016 */
[----:B--2---:R-:W-:Y:S01]  /*c190*/  IMAD R21, R2, 0xf6, RZ ;  /* 0x000000f602157824 */ /* 0x004fe200078e02ff */
[-C--:B------:R-:W-:Y:S01]  /*c1a0*/  LEA.HI.X.SX32 R9, R9, R63.reuse, 0x1, P5 ;  /* 0x0000003f09097211 */ /* 0x080fe200028f0eff */
[----:B0-----:R-:W-:Y:S01]  /*c1b0*/  IMAD R19, R13, 0x7b, RZ ;  /* 0x0000007b0d137824 */ /* 0x001fe200078e02ff */
[----:B------:R-:W-:Y:S01]  /*c1c0*/  FSEL R2, R61, -INF , P1 ;  /* 0xff8000003d027808 */ /* 0x000fe20000800000 */
[----:B------:R1:W-:Y:S01]  /*c1d0*/  STG.E.U16 desc[UR6][R10.64], R22 ;  /* 0x000000160a007986 */ /* 0x0003e2000c101506 */
[----:B------:R-:W-:Y:S01]  /*c1e0*/  IADD3 R18, P4, R21, R62, RZ ;  /* 0x0000003e15127210 */ /* 0x000fe20007f9e0ff */
[----:B------:R-:W0:Y:S01]  /*c1f0*/  LDC R20, c[0x0][0x278] ;  /* 0x00009e00ff147b82 */ /* 0x000e220000000800 */
[----:B----4-:R-:W-:Y:S01]  /*c200*/  IMAD R23, R4, 0xf8, RZ ;  /* 0x000000f804177824 */ /* 0x010fe200078e02ff */
[----:B------:R2:W-:Y:S01]  /*c210*/  STG.E.U16 desc[UR6][R8.64], R25 ;  /* 0x0000001908007986 */ /* 0x0005e2000c101506 */
[----:B------:R-:W-:Y:S01]  /*c220*/  LEA.HI.X.SX32 R19, R19, R63, 0x1, P4 ;  /* 0x0000003f13137211 */ /* 0x000fe200020f0eff */
[----:B---3--:R-:W-:-:S02]  /*c230*/  IMAD R7, R13, 0x7d, RZ ;  /* 0x0000007d0d077824 */ /* 0x008fc400078e02ff */
[-C--:B------:R-:W-:Y:S01]  /*c240*/  IADD3 R4, P5, R23, R62.reuse, RZ ;  /* 0x0000003e17047210 */ /* 0x080fe20007fbe0ff */
[----:B------:R-:W-:Y:S02]  /*c250*/  IMAD R13, R13, 0x7f, RZ ;  /* 0x0000007f0d0d7824 */ /* 0x000fe400078e02ff */
[----:B-1----:R-:W-:Y:S01]  /*c260*/  IMAD R11, R16, 0xfc, RZ ;  /* 0x000000fc100b7824 */ /* 0x002fe200078e02ff */
[----:B------:R-:W-:Y:S02]  /*c270*/  LEA.HI.X.SX32 R5, R5, R63, 0x1, P5 ;  /* 0x0000003f05057211 */ /* 0x000fe400028f0eff */
[----:B------:R-:W-:Y:S02]  /*c280*/  PRMT R16, R27, 0x7632, R16 ;  /* 0x000076321b107816 */ /* 0x000fe40000000010 */
[----:B--2---:R-:W-:Y:S01]  /*c290*/  IADD3 R8, P5, R11, R62, RZ ;  /* 0x0000003e0b087210 */ /* 0x004fe20007fbe0ff */
[----:B-----5:R-:W-:Y:S01]  /*c2a0*/  IMAD R21, R12, 0xfa, RZ ;  /* 0x000000fa0c157824 */ /* 0x020fe200078e02ff */
[----:B------:R-:W-:-:S02]  /*c2b0*/  PRMT R9, R25, 0x7632, R9 ;  /* 0x0000763219097816 */ /* 0x000fc40000000009 */
[----:B------:R-:W-:Y:S02]  /*c2c0*/  PRMT R12, R26, 0x7632, R12 ;  /* 0x000076321a0c7816 */ /* 0x000fe4000000000c */
[-C--:B------:R-:W-:Y:S01]  /*c2d0*/  IADD3 R6, P4, R21, R62.reuse, RZ ;  /* 0x0000003e15067210 */ /* 0x080fe20007f9e0ff */
[----:B------:R1:W-:Y:S01]  /*c2e0*/  STG.E.U16 desc[UR6][R18.64], R9 ;  /* 0x0000000912007986 */ /* 0x0003e2000c101506 */
[----:B0-----:R-:W-:Y:S02]  /*c2f0*/  IMAD R11, R20, 0xfe, RZ ;  /* 0x000000fe140b7824 */ /* 0x001fe400078e02ff */
[-C--:B------:R-:W-:Y:S01]  /*c300*/  LEA.HI.X.SX32 R7, R7, R63.reuse, 0x1, P4 ;  /* 0x0000003f07077211 */ /* 0x080fe200020f0eff */
[----:B------:R0:W-:Y:S02]  /*c310*/  STG.E.U16 desc[UR6][R4.64], R26 ;  /* 0x0000001a04007986 */ /* 0x0001e4000c101506 */
[----:B------:R-:W-:Y:S02]  /*c320*/  IADD3 R10, P4, R11, R62, RZ ;  /* 0x0000003e0b0a7210 */ /* 0x000fe40007f9e0ff */
[----:B------:R2:W-:Y:S02]  /*c330*/  STG.E.U16 desc[UR6][R6.64], R12 ;  /* 0x0000000c06007986 */ /* 0x0005e4000c101506 */
[----:B------:R-:W-:-:S02]  /*c340*/  LEA.HI.X.SX32 R11, R13, R63, 0x1, P4 ;  /* 0x0000003f0d0b7211 */ /* 0x000fc400020f0eff */
[----:B-1----:R-:W-:Y:S02]  /*c350*/  LEA.HI.X.SX32 R9, R17, R63, 0x1, P5 ;  /* 0x0000003f11097211 */ /* 0x002fe400028f0eff */
[----:B------:R-:W-:Y:S01]  /*c360*/  FSEL R13, R152, -INF , P3 ;  /* 0xff800000980d7808 */ /* 0x000fe20001800000 */
[C---:B0-----:R-:W-:Y:S02]  /*c370*/  IMAD.SHL.U32 R5, R248.reuse, 0x4, RZ ;  /* 0x00000004f8057824 */ /* 0x041fe400078e00ff */
[----:B------:R-:W-:Y:S01]  /*c380*/  STG.E.U16 desc[UR6][R8.64], R27 ;  /* 0x0000001b08007986 */ /* 0x000fe2000c101506 */
[----:B------:R-:W-:-:S04]  /*c390*/  IMAD.HI R248, R248, 0x4, RZ ;  /* 0x00000004f8f87827 */ /* 0x000fc800078e02ff */
[----:B------:R-:W-:Y:S01]  /*c3a0*/  FFMA R160, R13, 0.69314718246459960938, R14 ;  /* 0x3f3172180da07823 */ /* 0x000fe2000000000e */
[----:B------:R-:W-:Y:S01]  /*c3b0*/  FFMA R14, R2, 0.69314718246459960938, R163 ;  /* 0x3f317218020e7823 */ /* 0x000fe200000000a3 */
[----:B------:R-:W-:Y:S01]  /*c3c0*/  STG.E.U16 desc[UR6][R10.64], R16 ;  /* 0x000000100a007986 */ /* 0x000fe2000c101506 */
[----:B--2---:R-:W0:Y:S08]  /*c3d0*/  LDC.64 R6, c[0x0][0x230] ;  /* 0x00008c00ff067b82 */ /* 0x004e300000000a00 */
[----:B------:R-:W-:Y:S06]  /*c3e0*/  BAR.SYNC.DEFER_BLOCKING 0x0 ;  /* 0x0000000000007b1d */ /* 0x000fec0000010000 */
[----:B------:R-:W-:Y:S04]  /*c3f0*/  STS.64 [R0+UR4], R160 ;  /* 0x000000a000007988 */ /* 0x000fe80008000a04 */
[----:B------:R-:W-:Y:S01]  /*c400*/  STS.64 [R0+UR4+0x100], R14 ;  /* 0x0001000e00007988 */ /* 0x000fe20008000a04 */
[----:B------:R-:W-:-:S02]  /*c410*/  ULDC UR4, c[0x0][0x27c] ;  /* 0x00009f0000047ab9 */ /* 0x000fc40000000800 */
[----:B------:R-:W-:Y:S01]  /*c420*/  UIMAD UR4, UR10, UR4, URZ ;  /* 0x000000040a0472a4 */ /* 0x000fe2000f8e023f */
[----:B------:R-:W-:Y:S03]  /*c430*/  BAR.SYNC.DEFER_BLOCKING 0x0 ;  /* 0x0000000000007b1d */ /* 0x000fe60000010000 */
[----:B------:R-:W-:Y:S02]  /*c440*/  USHF.L.U32 UR8, UR4, 0x2, URZ ;  /* 0x0000000204087899 */ /* 0x000fe4000800063f */
[----:B------:R-:W-:-:S04]  /*c450*/  UIMAD.WIDE UR4, UR4, 0x4, URZ ;  /* 0x00000004040478a5 */ /* 0x000fc8000f8e023f */
[----:B0-----:R-:W-:-:S04]  /*c460*/  IADD3 R4, P0, P1, R5, UR8, R6 ;  /* 0x0000000805047c10 */ /* 0x001fc8000f91e006 */
[----:B------:R-:W-:Y:S01]  /*c470*/  IADD3.X R5, R248, UR5, R7, P0, P1 ;  /* 0x00000005f8057c10 */ /* 0x000fe200087e2407 */
[----:B------:R-:W0:Y:S04]  /*c480*/  LDS R3, [R3] ;  /* 0x0000000003037984 */ /* 0x000e280000000800 */
[----:B0-----:R-:W-:Y:S01]  /*c490*/  STG.E desc[UR6][R4.64], R3 ;  /* 0x0000000304007986 */ /* 0x001fe2000c101906 */
[----:B------:R-:W-:Y:S05]  /*c4a0*/  EXIT ;  /* 0x000000000000794d */ /* 0x000fea0003800000 */
.L_x_2:
[----:B------:R-:W-:-:S00]  /*c4b0*/  BRA `(.L_x_2) ;  /* 0xfffffffc00fc7947 */ /* 0x000fc0000383ffff */
[----:B------:R-:W-:-:S00]  /*c4c0*/  NOP ;  /* 0x0000000000007918 */ /* 0x000fc00000000000 */
        /* <DEDUP_REMOVED lines=11> */
.L_x_3:


//--------------------- .nv.global.init           --------------------------
	.section	.nv.global.init,"aw",@progbits
.nv.global.init:
	.type		_$_str,@object
	.size		_$_str,(.L_0 - _$_str)
_$_str:
        /*0000*/ 	.byte	0x5f, 0x5f, 0x43, 0x55, 0x44, 0x41, 0x5f, 0x46, 0x54, 0x5a, 0x00
.L_0:


//--------------------- .nv.shared.attn_fwd       --------------------------
	.section	.nv.shared.attn_fwd,"aw",@nobits
	.sectionflags	@""
	.align	16
	.zero		1024


//--------------------- .nv.shared.reserved.0     --------------------------
	.section	.nv.shared.reserved.0,"aw",@nobits
	.weak		__nv_reservedSMEM_offset_0_alias
	.size		__nv_reservedSMEM_offset_0_alias, 0, 0
	.other		__nv_reservedSMEM_offset_0_alias,@"STO_CUDA_RESERVED_SHARED STV_DEFAULT"
__nv_reservedSMEM_offset_0_alias:
	.zero		0


//--------------------- .nv.constant0.attn_fwd    --------------------------
	.section	.nv.constant0.attn_fwd,"a",@progbits
	.sectionflags	@""
	.align	4
.nv.constant0.attn_fwd:
	.zero		664


//--------------------- SYMBOLS --------------------------

	.type		.nv.reservedSmem.offset0,@object
	.size		.nv.reservedSmem.offset0,0x4
